// auto-generated by cutlass_sweep.conv — config: {"arch": "sm_90", "cluster_m": 1, "cluster_n": 1, "conv_kind": "fprop", "dtype": "e4m3", "ndim": 3, "tile_k": 32, "tile_m": 256, "tile_n": 64}
#include "cutlass/cutlass.h"
#include "cute/tensor.hpp"
#include "cutlass/kernel_hardware_info.hpp"
#include "cutlass/conv/convolution.h"
#include "cutlass/conv/dispatch_policy.hpp"
#include "cutlass/conv/collective/collective_builder.hpp"
#include "cutlass/conv/kernel/conv_universal.hpp"
#include "cutlass/conv/device/conv_universal_adapter.hpp"
#include "cutlass/epilogue/collective/collective_builder.hpp"

using namespace cute;
using Elem = cutlass::float_e4m3_t;
using Acc  = float;
using LayoutAB = cutlass::layout::TensorNDHWC;
using LayoutC  = cutlass::layout::TensorNDHWC;
constexpr auto ConvOp = cutlass::conv::Operator::kFprop;
using TileShape    = Shape<_256, _64, Shape<_32>>;
using ClusterShape = Shape<_1, _1, _1>;

using CollectiveEpilogue = typename cutlass::epilogue::collective::CollectiveBuilder<
    cutlass::arch::Sm90, cutlass::arch::OpClassTensorOp,
    TileShape, ClusterShape,
    cutlass::epilogue::collective::EpilogueTileAuto,
    Acc, Acc,
    Elem, LayoutC, 128 / cutlass::sizeof_bits<Elem>::value,
    Elem, LayoutC, 128 / cutlass::sizeof_bits<Elem>::value,
    cutlass::epilogue::collective::EpilogueScheduleAuto
  >::CollectiveOp;

using CollectiveMainloop = typename cutlass::conv::collective::CollectiveBuilder<
    cutlass::arch::Sm90, cutlass::arch::OpClassTensorOp, ConvOp,
    Elem, LayoutAB, 128 / cutlass::sizeof_bits<Elem>::value,
    Elem, LayoutAB, 128 / cutlass::sizeof_bits<Elem>::value,
    Acc,
    TileShape, ClusterShape,
    cutlass::conv::collective::StageCountAutoCarveout<
        static_cast<int>(sizeof(typename CollectiveEpilogue::SharedStorage))>,
    cutlass::conv::collective::KernelScheduleAuto
  >::CollectiveOp;

using ProblemShape = cutlass::conv::ConvProblemShape<
    ConvOp, CollectiveMainloop::DispatchPolicy::NumSpatialDimensions>;
using ConvKernel = cutlass::conv::kernel::ConvUniversal<
    ProblemShape, CollectiveMainloop, CollectiveEpilogue>;
using Conv = cutlass::conv::device::ConvUniversalAdapter<ConvKernel>;

auto* _anchor = &cutlass::device_kernel<ConvKernel>;


// ===== COMPILED SASS (sm_90a) =====

	.target	sm_90a

	.elftype	@"ET_EXEC"


//--------------------- .note.nv.tkinfo           --------------------------
	.section	.note.nv.tkinfo,"",@"SHT_NOTE"
	.sectionflags	@"SHF_NOTE_NV_TKINFO"
	.tkinfo
        /*0018*/ 	.word	0x00000002
        /*0030*/ 	.string	""
        /*0030*/ 	.string	"ptxas"
        /*0030*/ 	.string	"Cuda compilation tools, release 13.0, V13.0.88"
        /*0030*/ 	.string	"Build cuda_13.0.r13.0/compiler.36424714_0"
        /*0030*/ 	.string	"-arch sm_90a -m 64 "



//--------------------- .note.nv.cuinfo           --------------------------
	.section	.note.nv.cuinfo,"",@"SHT_NOTE"
	.sectionflags	@"SHF_NOTE_NV_CUINFO"
        /*0018*/ 	.short	0x0002
        /*001a*/ 	.short	0x005a
        /*001c*/ 	.short	0x0082
	.zero		2


//--------------------- .nv.info                  --------------------------
	.section	.nv.info,"",@"SHT_CUDA_INFO"
	.align	4


	//----- nvinfo : EIATTR_REGCOUNT
	.align		4
        /*0000*/ 	.byte	0x04, 0x2f
        /*0002*/ 	.short	(.L_12 - .L_11)
	.align		4
.L_11:
        /*0004*/ 	.word	index@(_ZN7cutlass13device_kernelINS_4conv6kernel13ConvUniversalINS1_16ConvProblemShapeILNS1_8OperatorE0ELi3EEENS1_10collective14CollectiveConvINS1_46MainloopSm90TmaGmmaWarpSpecializedImplicitGemmILS5_0ELi22ELi3EN4cute5tupleIJNSA_1CILi1EEESD_SD_EEENS1_36KernelImplicitTmaWarpSpecializedSm90ELi1EEENSB_IJNSC_ILi256EEENSC_ILi64EEENSB_IJNSC_ILi32EEEEEEEEENS_12float_e4m3_tESM_NSA_8TiledMMAINSA_8MMA_AtomIJNSA_4SM904GMMA30MMA_64x64x32_F32E4M3E4M3_SS_TNILNSQ_7ScaleInE1ELSS_1EEEEEENSA_6LayoutISE_NSB_IJNSC_ILi0EEESW_SW_EEEEENSB_IJNSA_10UnderscoreESZ_SZ_EEEEENS7_6detail26Sm90ImplicitGemmTileTraitsINSA_20SM90_TMA_LOAD_IM2COLENSA_14ComposedLayoutINSA_7SwizzleILi1ELi4ELi3EEENSA_18smem_ptr_flag_bitsILi8EEENSV_INSB_IJNSB_IJNSC_ILi8EEESJ_EEENSB_IJSJ_SD_EEENSB_IJSD_NSC_ILi22EEEEEEEEENSB_IJNSB_IJSJ_SH_EEENSB_IJSD_SW_EEENSB_IJSW_NSC_ILi8192EEEEEEEEEEEEEvEENS13_INSA_13SM90_TMA_LOADENS15_IS17_S19_NSV_INSB_IJNSB_IJS1A_S1A_EEES1C_S1E_EEENSB_IJS1G_S1H_NSB_IJSW_NSC_ILi2048EEEEEEEEEEEEEvEEEENS_8epilogue10collective6detail29Sm90TmaWarpSpecializedAdapterINS1Z_15DefaultEpilogueISM_NSB_IJNSB_IJllllEEESD_SW_EEES24_NS1Y_6thread17LinearCombinationISM_Li1EffLNS25_9ScaleType4KindE0ELNS_15FloatRoundStyleE2ESM_EENS_4gemm15EpilogueDefaultEEEEEvvEEEEvNT_6ParamsE)
        /*0008*/ 	.word	0x000000fa


	//----- nvinfo : EIATTR_FRAME_SIZE
	.align		4
.L_12:
        /*000c*/ 	.byte	0x04, 0x11
        /*000e*/ 	.short	(.L_14 - .L_13)
	.align		4
.L_13:
        /*0010*/ 	.word	index@(_ZN7cutlass13device_kernelINS_4conv6kernel13ConvUniversalINS1_16ConvProblemShapeILNS1_8OperatorE0ELi3EEENS1_10collective14CollectiveConvINS1_46MainloopSm90TmaGmmaWarpSpecializedImplicitGemmILS5_0ELi22ELi3EN4cute5tupleIJNSA_1CILi1EEESD_SD_EEENS1_36KernelImplicitTmaWarpSpecializedSm90ELi1EEENSB_IJNSC_ILi256EEENSC_ILi64EEENSB_IJNSC_ILi32EEEEEEEEENS_12float_e4m3_tESM_NSA_8TiledMMAINSA_8MMA_AtomIJNSA_4SM904GMMA30MMA_64x64x32_F32E4M3E4M3_SS_TNILNSQ_7ScaleInE1ELSS_1EEEEEENSA_6LayoutISE_NSB_IJNSC_ILi0EEESW_SW_EEEEENSB_IJNSA_10UnderscoreESZ_SZ_EEEEENS7_6detail26Sm90ImplicitGemmTileTraitsINSA_20SM90_TMA_LOAD_IM2COLENSA_14ComposedLayoutINSA_7SwizzleILi1ELi4ELi3EEENSA_18smem_ptr_flag_bitsILi8EEENSV_INSB_IJNSB_IJNSC_ILi8EEESJ_EEENSB_IJSJ_SD_EEENSB_IJSD_NSC_ILi22EEEEEEEEENSB_IJNSB_IJSJ_SH_EEENSB_IJSD_SW_EEENSB_IJSW_NSC_ILi8192EEEEEEEEEEEEEvEENS13_INSA_13SM90_TMA_LOADENS15_IS17_S19_NSV_INSB_IJNSB_IJS1A_S1A_EEES1C_S1E_EEENSB_IJS1G_S1H_NSB_IJSW_NSC_ILi2048EEEEEEEEEEEEEvEEEENS_8epilogue10collective6detail29Sm90TmaWarpSpecializedAdapterINS1Z_15DefaultEpilogueISM_NSB_IJNSB_IJllllEEESD_SW_EEES24_NS1Y_6thread17LinearCombinationISM_Li1EffLNS25_9ScaleType4KindE0ELNS_15FloatRoundStyleE2ESM_EENS_4gemm15EpilogueDefaultEEEEEvvEEEEvNT_6ParamsE)
        /*0014*/ 	.word	0x00000000


	//----- nvinfo : EIATTR_MIN_STACK_SIZE
	.align		4
.L_14:
        /*0018*/ 	.byte	0x04, 0x12
        /*001a*/ 	.short	(.L_16 - .L_15)
	.align		4
.L_15:
        /*001c*/ 	.word	index@(_ZN7cutlass13device_kernelINS_4conv6kernel13ConvUniversalINS1_16ConvProblemShapeILNS1_8OperatorE0ELi3EEENS1_10collective14CollectiveConvINS1_46MainloopSm90TmaGmmaWarpSpecializedImplicitGemmILS5_0ELi22ELi3EN4cute5tupleIJNSA_1CILi1EEESD_SD_EEENS1_36KernelImplicitTmaWarpSpecializedSm90ELi1EEENSB_IJNSC_ILi256EEENSC_ILi64EEENSB_IJNSC_ILi32EEEEEEEEENS_12float_e4m3_tESM_NSA_8TiledMMAINSA_8MMA_AtomIJNSA_4SM904GMMA30MMA_64x64x32_F32E4M3E4M3_SS_TNILNSQ_7ScaleInE1ELSS_1EEEEEENSA_6LayoutISE_NSB_IJNSC_ILi0EEESW_SW_EEEEENSB_IJNSA_10UnderscoreESZ_SZ_EEEEENS7_6detail26Sm90ImplicitGemmTileTraitsINSA_20SM90_TMA_LOAD_IM2COLENSA_14ComposedLayoutINSA_7SwizzleILi1ELi4ELi3EEENSA_18smem_ptr_flag_bitsILi8EEENSV_INSB_IJNSB_IJNSC_ILi8EEESJ_EEENSB_IJSJ_SD_EEENSB_IJSD_NSC_ILi22EEEEEEEEENSB_IJNSB_IJSJ_SH_EEENSB_IJSD_SW_EEENSB_IJSW_NSC_ILi8192EEEEEEEEEEEEEvEENS13_INSA_13SM90_TMA_LOADENS15_IS17_S19_NSV_INSB_IJNSB_IJS1A_S1A_EEES1C_S1E_EEENSB_IJS1G_S1H_NSB_IJSW_NSC_ILi2048EEEEEEEEEEEEEvEEEENS_8epilogue10collective6detail29Sm90TmaWarpSpecializedAdapterINS1Z_15DefaultEpilogueISM_NSB_IJNSB_IJllllEEESD_SW_EEES24_NS1Y_6thread17LinearCombinationISM_Li1EffLNS25_9ScaleType4KindE0ELNS_15FloatRoundStyleE2ESM_EENS_4gemm15EpilogueDefaultEEEEEvvEEEEvNT_6ParamsE)
        /*0020*/ 	.word	0x00000000
.L_16:


//--------------------- .nv.compat                --------------------------
	.section	.nv.compat,"",@"SHT_CUDA_COMPAT_INFO"
	.align	4
        /*0000*/ 	.byte	0x02, 0x09, 0x01, 0x00, 0x02, 0x02, 0x04, 0x00, 0x02, 0x05, 0x05, 0x00, 0x03, 0x07, 0x01, 0x01
        /*0010*/ 	.byte	0x02, 0x03, 0x01, 0x00, 0x02, 0x06, 0x01, 0x00, 0x04, 0x0b, 0x08, 0x00, 0x00, 0x00, 0x00, 0x00
        /*0020*/ 	.byte	0x00, 0x00, 0x00, 0x00


//--------------------- .nv.info._ZN7cutlass13device_kernelINS_4conv6kernel13ConvUniversalINS1_16ConvProblemShapeILNS1_8OperatorE0ELi3EEENS1_10collective14CollectiveConvINS1_46MainloopSm90TmaGmmaWarpSpecializedImplicitGemmILS5_0ELi22ELi3EN4cute5tupleIJNSA_1CILi1EEESD_SD_EEENS1_36KernelImplicitTmaWarpSpecializedSm90ELi1EEENSB_IJNSC_ILi256EEENSC_ILi64EEENSB_IJNSC_ILi32EEEEEEEEENS_12float_e4m3_tESM_NSA_8TiledMMAINSA_8MMA_AtomIJNSA_4SM904GMMA30MMA_64x64x32_F32E4M3E4M3_SS_TNILNSQ_7ScaleInE1ELSS_1EEEEEENSA_6LayoutISE_NSB_IJNSC_ILi0EEESW_SW_EEEEENSB_IJNSA_10UnderscoreESZ_SZ_EEEEENS7_6detail26Sm90ImplicitGemmTileTraitsINSA_20SM90_TMA_LOAD_IM2COLENSA_14ComposedLayoutINSA_7SwizzleILi1ELi4ELi3EEENSA_18smem_ptr_flag_bitsILi8EEENSV_INSB_IJNSB_IJNSC_ILi8EEESJ_EEENSB_IJSJ_SD_EEENSB_IJSD_NSC_ILi22EEEEEEEEENSB_IJNSB_IJSJ_SH_EEENSB_IJSD_SW_EEENSB_IJSW_NSC_ILi8192EEEEEEEEEEEEEvEENS13_INSA_13SM90_TMA_LOADENS15_IS17_S19_NSV_INSB_IJNSB_IJS1A_S1A_EEES1C_S1E_EEENSB_IJS1G_S1H_NSB_IJSW_NSC_ILi2048EEEEEEEEEEEEEvEEEENS_8epilogue10collective6detail29Sm90TmaWarpSpecializedAdapterINS1Z_15DefaultEpilogueISM_NSB_IJNSB_IJllllEEESD_SW_EEES24_NS1Y_6thread17LinearCombinationISM_Li1EffLNS25_9ScaleType4KindE0ELNS_15FloatRoundStyleE2ESM_EENS_4gemm15EpilogueDefaultEEEEEvvEEEEvNT_6ParamsE --------------------------
	.section	.nv.info._ZN7cutlass13device_kernelINS_4conv6kernel13ConvUniversalINS1_16ConvProblemShapeILNS1_8OperatorE0ELi3EEENS1_10collective14CollectiveConvINS1_46MainloopSm90TmaGmmaWarpSpecializedImplicitGemmILS5_0ELi22ELi3EN4cute5tupleIJNSA_1CILi1EEESD_SD_EEENS1_36KernelImplicitTmaWarpSpecializedSm90ELi1EEENSB_IJNSC_ILi256EEENSC_ILi64EEENSB_IJNSC_ILi32EEEEEEEEENS_12float_e4m3_tESM_NSA_8TiledMMAINSA_8MMA_AtomIJNSA_4SM904GMMA30MMA_64x64x32_F32E4M3E4M3_SS_TNILNSQ_7ScaleInE1ELSS_1EEEEEENSA_6LayoutISE_NSB_IJNSC_ILi0EEESW_SW_EEEEENSB_IJNSA_10UnderscoreESZ_SZ_EEEEENS7_6detail26Sm90ImplicitGemmTileTraitsINSA_20SM90_TMA_LOAD_IM2COLENSA_14ComposedLayoutINSA_7SwizzleILi1ELi4ELi3EEENSA_18smem_ptr_flag_bitsILi8EEENSV_INSB_IJNSB_IJNSC_ILi8EEESJ_EEENSB_IJSJ_SD_EEENSB_IJSD_NSC_ILi22EEEEEEEEENSB_IJNSB_IJSJ_SH_EEENSB_IJSD_SW_EEENSB_IJSW_NSC_ILi8192EEEEEEEEEEEEEvEENS13_INSA_13SM90_TMA_LOADENS15_IS17_S19_NSV_INSB_IJNSB_IJS1A_S1A_EEES1C_S1E_EEENSB_IJS1G_S1H_NSB_IJSW_NSC_ILi2048EEEEEEEEEEEEEvEEEENS_8epilogue10collective6detail29Sm90TmaWarpSpecializedAdapterINS1Z_15DefaultEpilogueISM_NSB_IJNSB_IJllllEEESD_SW_EEES24_NS1Y_6thread17LinearCombinationISM_Li1EffLNS25_9ScaleType4KindE0ELNS_15FloatRoundStyleE2ESM_EENS_4gemm15EpilogueDefaultEEEEEvvEEEEvNT_6ParamsE,"",@"SHT_CUDA_INFO"
	.sectionflags	@""
	.align	4


	//----- nvinfo : EIATTR_CUDA_API_VERSION
	.align		4
        /*0000*/ 	.byte	0x04, 0x37
        /*0002*/ 	.short	(.L_18 - .L_17)
.L_17:
        /*0004*/ 	.word	0x00000082


	//----- nvinfo : EIATTR_KPARAM_INFO
	.align		4
.L_18:
        /*0008*/ 	.byte	0x04, 0x17
        /*000a*/ 	.short	(.L_20 - .L_19)
.L_19:
        /*000c*/ 	.word	0x00000000
        /*0010*/ 	.short	0x0000
        /*0012*/ 	.short	0x0070
        /*0014*/ 	.byte	0x00, 0xf0, 0x01, 0x10


	//----- nvinfo : EIATTR_SPARSE_MMA_MASK
	.align		4
.L_20:
        /*0018*/ 	.byte	0x03, 0x50
        /*001a*/ 	.short	0x0000


	//----- nvinfo : EIATTR_MAXREG_COUNT
	.align		4
        /*001c*/ 	.byte	0x03, 0x1b
        /*001e*/ 	.short	0x00ff


	//----- nvinfo : EIATTR_NUM_BARRIERS
	.align		4
        /*0020*/ 	.byte	0x02, 0x4c
        /*0022*/ 	.byte	0x01
	.zero		1


	//----- nvinfo : EIATTR_MERCURY_ISA_VERSION
	.align		4
        /*0024*/ 	.byte	0x03, 0x5f
        /*0026*/ 	.short	0x0101


	//----- nvinfo : EIATTR_COOP_GROUP_MASK_REGIDS
	.align		4
        /*0028*/ 	.byte	0x04, 0x29
        /*002a*/ 	.short	(.L_22 - .L_21)


	//   ....[0]....
.L_21:
        /*002c*/ 	.word	0xffffffff


	//   ....[1]....
        /*0030*/ 	.word	0xffffffff


	//   ....[2]....
        /*0034*/ 	.word	0xffffffff


	//----- nvinfo : EIATTR_COOP_GROUP_INSTR_OFFSETS
	.align		4
.L_22:
        /*0038*/ 	.byte	0x04, 0x28
        /*003a*/ 	.short	(.L_24 - .L_23)


	//   ....[0]....
.L_23:
        /*003c*/ 	.word	0x00000060


	//   ....[1]....
        /*0040*/ 	.word	0x00000070


	//   ....[2]....
        /*0044*/ 	.word	0x00000130


	//----- nvinfo : EIATTR_MBARRIER_INSTR_OFFSETS
	.align		4
.L_24:
        /*0048*/ 	.byte	0x04, 0x39
        /*004a*/ 	.short	(.L_26 - .L_25)


	//   ....[0]....
.L_25:
        /*004c*/ 	.word	0x00000270
        /*0050*/ 	.word	0x000000ff
        /*0054*/ 	.word	0x00037000
        /*0058*/ 	.short	0x0100
        /*005a*/ 	.byte	0x08
	.zero		1


	//   ....[1]....
        /*005c*/ 	.word	0x00000280
        /*0060*/ 	.word	0x000000ff
        /*0064*/ 	.word	0x000370b0
        /*0068*/ 	.short	0x0100
        /*006a*/ 	.byte	0x08
	.zero		1


	//   ....[2]....
        /*006c*/ 	.word	0x00000290
        /*0070*/ 	.word	0x000000ff
        /*0074*/ 	.word	0x00037008
        /*0078*/ 	.short	0x0100
        /*007a*/ 	.byte	0x08
	.zero		1


	//   ....[3]....
        /*007c*/ 	.word	0x000002a0
        /*0080*/ 	.word	0x000000ff
        /*0084*/ 	.word	0x000370b8
        /*0088*/ 	.short	0x0100
        /*008a*/ 	.byte	0x08
	.zero		1


	//   ....[4]....
        /*008c*/ 	.word	0x000002b0
        /*0090*/ 	.word	0x000000ff
        /*0094*/ 	.word	0x00037010
        /*0098*/ 	.short	0x0100
        /*009a*/ 	.byte	0x08
	.zero		1


	//   ....[5]....
        /*009c*/ 	.word	0x000002c0
        /*00a0*/ 	.word	0x000000ff
        /*00a4*/ 	.word	0x000370c0
        /*00a8*/ 	.short	0x0100
        /*00aa*/ 	.byte	0x08
	.zero		1


	//   ....[6]....
        /*00ac*/ 	.word	0x000002d0
        /*00b0*/ 	.word	0x000000ff
        /*00b4*/ 	.word	0x00037018
        /*00b8*/ 	.short	0x0100
        /*00ba*/ 	.byte	0x08
	.zero		1


	//   ....[7]....
        /*00bc*/ 	.word	0x000002e0
        /*00c0*/ 	.word	0x000000ff
        /*00c4*/ 	.word	0x000370c8
        /*00c8*/ 	.short	0x0100
        /*00ca*/ 	.byte	0x08
	.zero		1


	//   ....[8]....
        /*00cc*/ 	.word	0x000002f0
        /*00d0*/ 	.word	0x000000ff
        /*00d4*/ 	.word	0x00037020
        /*00d8*/ 	.short	0x0100
        /*00da*/ 	.byte	0x08
	.zero		1


	//   ....[9]....
        /*00dc*/ 	.word	0x00000300
        /*00e0*/ 	.word	0x000000ff
        /*00e4*/ 	.word	0x000370d0
        /*00e8*/ 	.short	0x0100
        /*00ea*/ 	.byte	0x08
	.zero		1


	//   ....[10]....
        /*00ec*/ 	.word	0x00000310
        /*00f0*/ 	.word	0x000000ff
        /*00f4*/ 	.word	0x00037028
        /*00f8*/ 	.short	0x0100
        /*00fa*/ 	.byte	0x08
	.zero		1


	//   ....[11]....
        /*00fc*/ 	.word	0x00000320
        /*0100*/ 	.word	0x000000ff
        /*0104*/ 	.word	0x000370d8
        /*0108*/ 	.short	0x0100
        /*010a*/ 	.byte	0x08
	.zero		1


	//   ....[12]....
        /*010c*/ 	.word	0x00000330
        /*0110*/ 	.word	0x000000ff
        /*0114*/ 	.word	0x00037030
        /*0118*/ 	.short	0x0100
        /*011a*/ 	.byte	0x08
	.zero		1


	//   ....[13]....
        /*011c*/ 	.word	0x00000340
        /*0120*/ 	.word	0x000000ff
        /*0124*/ 	.word	0x000370e0
        /*0128*/ 	.short	0x0100
        /*012a*/ 	.byte	0x08
	.zero		1


	//   ....[14]....
        /*012c*/ 	.word	0x00000350
        /*0130*/ 	.word	0x000000ff
        /*0134*/ 	.word	0x00037038
        /*0138*/ 	.short	0x0100
        /*013a*/ 	.byte	0x08
	.zero		1


	//   ....[15]....
        /*013c*/ 	.word	0x00000360
        /*0140*/ 	.word	0x000000ff
        /*0144*/ 	.word	0x000370e8
        /*0148*/ 	.short	0x0100
        /*014a*/ 	.byte	0x08
	.zero		1


	//   ....[16]....
        /*014c*/ 	.word	0x00000370
        /*0150*/ 	.word	0x000000ff
        /*0154*/ 	.word	0x00037040
        /*0158*/ 	.short	0x0100
        /*015a*/ 	.byte	0x08
	.zero		1


	//   ....[17]....
        /*015c*/ 	.word	0x00000380
        /*0160*/ 	.word	0x000000ff
        /*0164*/ 	.word	0x000370f0
        /*0168*/ 	.short	0x0100
        /*016a*/ 	.byte	0x08
	.zero		1


	//   ....[18]....
        /*016c*/ 	.word	0x00000390
        /*0170*/ 	.word	0x000000ff
        /*0174*/ 	.word	0x00037048
        /*0178*/ 	.short	0x0100
        /*017a*/ 	.byte	0x08
	.zero		1


	//   ....[19]....
        /*017c*/ 	.word	0x000003a0
        /*0180*/ 	.word	0x000000ff
        /*0184*/ 	.word	0x000370f8
        /*0188*/ 	.short	0x0100
        /*018a*/ 	.byte	0x08
	.zero		1


	//   ....[20]....
        /*018c*/ 	.word	0x000003b0
        /*0190*/ 	.word	0x000000ff
        /*0194*/ 	.word	0x00037050
        /*0198*/ 	.short	0x0100
        /*019a*/ 	.byte	0x08
	.zero		1


	//   ....[21]....
        /*019c*/ 	.word	0x000003c0
        /*01a0*/ 	.word	0x000000ff
        /*01a4*/ 	.word	0x00037100
        /*01a8*/ 	.short	0x0100
        /*01aa*/ 	.byte	0x08
	.zero		1


	//   ....[22]....
        /*01ac*/ 	.word	0x000003d0
        /*01b0*/ 	.word	0x000000ff
        /*01b4*/ 	.word	0x00037058
        /*01b8*/ 	.short	0x0100
        /*01ba*/ 	.byte	0x08
	.zero		1


	//   ....[23]....
        /*01bc*/ 	.word	0x000003e0
        /*01c0*/ 	.word	0x000000ff
        /*01c4*/ 	.word	0x00037108
        /*01c8*/ 	.short	0x0100
        /*01ca*/ 	.byte	0x08
	.zero		1


	//   ....[24]....
        /*01cc*/ 	.word	0x000003f0
        /*01d0*/ 	.word	0x000000ff
        /*01d4*/ 	.word	0x00037060
        /*01d8*/ 	.short	0x0100
        /*01da*/ 	.byte	0x08
	.zero		1


	//   ....[25]....
        /*01dc*/ 	.word	0x00000400
        /*01e0*/ 	.word	0x000000ff
        /*01e4*/ 	.word	0x00037110
        /*01e8*/ 	.short	0x0100
        /*01ea*/ 	.byte	0x08
	.zero		1


	//   ....[26]....
        /*01ec*/ 	.word	0x00000410
        /*01f0*/ 	.word	0x000000ff
        /*01f4*/ 	.word	0x00037068
        /*01f8*/ 	.short	0x0100
        /*01fa*/ 	.byte	0x08
	.zero		1


	//   ....[27]....
        /*01fc*/ 	.word	0x00000420
        /*0200*/ 	.word	0x000000ff
        /*0204*/ 	.word	0x00037118
        /*0208*/ 	.short	0x0100
        /*020a*/ 	.byte	0x08
	.zero		1


	//   ....[28]....
        /*020c*/ 	.word	0x00000430
        /*0210*/ 	.word	0x000000ff
        /*0214*/ 	.word	0x00037070
        /*0218*/ 	.short	0x0100
        /*021a*/ 	.byte	0x08
	.zero		1


	//   ....[29]....
        /*021c*/ 	.word	0x00000440
        /*0220*/ 	.word	0x000000ff
        /*0224*/ 	.word	0x00037120
        /*0228*/ 	.short	0x0100
        /*022a*/ 	.byte	0x08
	.zero		1


	//   ....[30]....
        /*022c*/ 	.word	0x00000450
        /*0230*/ 	.word	0x000000ff
        /*0234*/ 	.word	0x00037078
        /*0238*/ 	.short	0x0100
        /*023a*/ 	.byte	0x08
	.zero		1


	//   ....[31]....
        /*023c*/ 	.word	0x00000460
        /*0240*/ 	.word	0x000000ff
        /*0244*/ 	.word	0x00037128
        /*0248*/ 	.short	0x0100
        /*024a*/ 	.byte	0x08
	.zero		1


	//   ....[32]....
        /*024c*/ 	.word	0x00000470
        /*0250*/ 	.word	0x000000ff
        /*0254*/ 	.word	0x00037080
        /*0258*/ 	.short	0x0100
        /*025a*/ 	.byte	0x08
	.zero		1


	//   ....[33]....
        /*025c*/ 	.word	0x00000480
        /*0260*/ 	.word	0x000000ff
        /*0264*/ 	.word	0x00037130
        /*0268*/ 	.short	0x0100
        /*026a*/ 	.byte	0x08
	.zero		1


	//   ....[34]....
        /*026c*/ 	.word	0x00000490
        /*0270*/ 	.word	0x000000ff
        /*0274*/ 	.word	0x00037088
        /*0278*/ 	.short	0x0100
        /*027a*/ 	.byte	0x08
	.zero		1


	//   ....[35]....
        /*027c*/ 	.word	0x000004a0
        /*0280*/ 	.word	0x000000ff
        /*0284*/ 	.word	0x00037138
        /*0288*/ 	.short	0x0100
        /*028a*/ 	.byte	0x08
	.zero		1


	//   ....[36]....
        /*028c*/ 	.word	0x000004b0
        /*0290*/ 	.word	0x000000ff
        /*0294*/ 	.word	0x00037090
        /*0298*/ 	.short	0x0100
        /*029a*/ 	.byte	0x08
	.zero		1


	//   ....[37]....
        /*029c*/ 	.word	0x000004c0
        /*02a0*/ 	.word	0x000000ff
        /*02a4*/ 	.word	0x00037140
        /*02a8*/ 	.short	0x0100
        /*02aa*/ 	.byte	0x08
	.zero		1


	//   ....[38]....
        /*02ac*/ 	.word	0x000004d0
        /*02b0*/ 	.word	0x000000ff
        /*02b4*/ 	.word	0x00037098
        /*02b8*/ 	.short	0x0100
        /*02ba*/ 	.byte	0x08
	.zero		1


	//   ....[39]....
        /*02bc*/ 	.word	0x000004e0
        /*02c0*/ 	.word	0x000000ff
        /*02c4*/ 	.word	0x00037148
        /*02c8*/ 	.short	0x0100
        /*02ca*/ 	.byte	0x08
	.zero		1


	//   ....[40]....
        /*02cc*/ 	.word	0x000004f0
        /*02d0*/ 	.word	0x000000ff
        /*02d4*/ 	.word	0x000370a0
        /*02d8*/ 	.short	0x0100
        /*02da*/ 	.byte	0x08
	.zero		1


	//   ....[41]....
        /*02dc*/ 	.word	0x00000500
        /*02e0*/ 	.word	0x000000ff
        /*02e4*/ 	.word	0x00037150
        /*02e8*/ 	.short	0x0100
        /*02ea*/ 	.byte	0x08
	.zero		1


	//   ....[42]....
        /*02ec*/ 	.word	0x00000510
        /*02f0*/ 	.word	0x000000ff
        /*02f4*/ 	.word	0x000370a8
        /*02f8*/ 	.short	0x0100
        /*02fa*/ 	.byte	0x08
	.zero		1


	//   ....[43]....
        /*02fc*/ 	.word	0x00000520
        /*0300*/ 	.word	0x000000ff
        /*0304*/ 	.word	0x00037158
        /*0308*/ 	.short	0x0100
        /*030a*/ 	.byte	0x08
	.zero		1


	//   ....[44]....
        /*030c*/ 	.word	0x00000df0
        /*0310*/ 	.word	0x00000006
        /*0314*/ 	.word	0x00037000
        /*0318*/ 	.short	0x010a
        /*031a*/ 	.byte	0x3f
	.zero		1


	//   ....[45]....
        /*031c*/ 	.word	0x00001140
        /*0320*/ 	.word	0x00000006
        /*0324*/ 	.word	0x00037000
        /*0328*/ 	.short	0x010a
        /*032a*/ 	.byte	0x3f
	.zero		1


	//   ....[46]....
        /*032c*/ 	.word	0x00001310
        /*0330*/ 	.word	0x000000ff
        /*0334*/ 	.word	0x00000000
        /*0338*/ 	.short	0x0101
        /*033a*/ 	.byte	0x06
	.zero		1


	//   ....[47]....
        /*033c*/ 	.word	0x00001500
        /*0340*/ 	.word	0x00000003
        /*0344*/ 	.word	0x00000000
        /*0348*/ 	.short	0x0101
        /*034a*/ 	.byte	0x3f
	.zero		1


	//   ....[48]....
        /*034c*/ 	.word	0x0000ec60
        /*0350*/ 	.word	0x00000011
        /*0354*/ 	.word	0x000370b0
        /*0358*/ 	.short	0x010a
        /*035a*/ 	.byte	0x3f
	.zero		1


	//   ....[49]....
        /*035c*/ 	.word	0x0000f450
        /*0360*/ 	.word	0x00000002
        /*0364*/ 	.word	0x00000000
        /*0368*/ 	.short	0x010a
        /*036a*/ 	.byte	0x3f
	.zero		1


	//   ....[50]....
        /*036c*/ 	.word	0x0000f500
        /*0370*/ 	.word	0x00000000
        /*0374*/ 	.word	0x00000000
        /*0378*/ 	.short	0x010a
        /*037a*/ 	.byte	0x3f
	.zero		1


	//   ....[51]....
        /*037c*/ 	.word	0x0000f5b0
        /*0380*/ 	.word	0x00000000
        /*0384*/ 	.word	0x00000000
        /*0388*/ 	.short	0x010a
        /*038a*/ 	.byte	0x3f
	.zero		1


	//   ....[52]....
        /*038c*/ 	.word	0x0000f660
        /*0390*/ 	.word	0x00000000
        /*0394*/ 	.word	0x00000000
        /*0398*/ 	.short	0x010a
        /*039a*/ 	.byte	0x3f
	.zero		1


	//   ....[53]....
        /*039c*/ 	.word	0x0000f710
        /*03a0*/ 	.word	0x00000000
        /*03a4*/ 	.word	0x00000000
        /*03a8*/ 	.short	0x010a
        /*03aa*/ 	.byte	0x3f
	.zero		1


	//   ....[54]....
        /*03ac*/ 	.word	0x0000f7c0
        /*03b0*/ 	.word	0x00000000
        /*03b4*/ 	.word	0x00000000
        /*03b8*/ 	.short	0x010a
        /*03ba*/ 	.byte	0x3f
	.zero		1


	//   ....[55]....
        /*03bc*/ 	.word	0x0000f870
        /*03c0*/ 	.word	0x00000000
        /*03c4*/ 	.word	0x00000000
        /*03c8*/ 	.short	0x010a
        /*03ca*/ 	.byte	0x3f
	.zero		1


	//   ....[56]....
        /*03cc*/ 	.word	0x0000f920
        /*03d0*/ 	.word	0x00000000
        /*03d4*/ 	.word	0x00000000
        /*03d8*/ 	.short	0x010a
        /*03da*/ 	.byte	0x3f
	.zero		1


	//   ....[57]....
        /*03dc*/ 	.word	0x0000f9d0
        /*03e0*/ 	.word	0x00000000
        /*03e4*/ 	.word	0x00000000
        /*03e8*/ 	.short	0x010a
        /*03ea*/ 	.byte	0x3f
	.zero		1


	//   ....[58]....
        /*03ec*/ 	.word	0x0000fa80
        /*03f0*/ 	.word	0x00000000
        /*03f4*/ 	.word	0x00000000
        /*03f8*/ 	.short	0x010a
        /*03fa*/ 	.byte	0x3f
	.zero		1


	//   ....[59]....
        /*03fc*/ 	.word	0x0000fb30
        /*0400*/ 	.word	0x00000000
        /*0404*/ 	.word	0x00000000
        /*0408*/ 	.short	0x010a
        /*040a*/ 	.byte	0x3f
	.zero		1


	//   ....[60]....
        /*040c*/ 	.word	0x0000fbe0
        /*0410*/ 	.word	0x00000000
        /*0414*/ 	.word	0x00000000
        /*0418*/ 	.short	0x010a
        /*041a*/ 	.byte	0x3f
	.zero		1


	//   ....[61]....
        /*041c*/ 	.word	0x0000fc90
        /*0420*/ 	.word	0x00000000
        /*0424*/ 	.word	0x00000000
        /*0428*/ 	.short	0x010a
        /*042a*/ 	.byte	0x3f
	.zero		1


	//   ....[62]....
        /*042c*/ 	.word	0x0000fd40
        /*0430*/ 	.word	0x00000000
        /*0434*/ 	.word	0x00000000
        /*0438*/ 	.short	0x010a
        /*043a*/ 	.byte	0x3f
	.zero		1


	//   ....[63]....
        /*043c*/ 	.word	0x0000fdf0
        /*0440*/ 	.word	0x00000000
        /*0444*/ 	.word	0x00000000
        /*0448*/ 	.short	0x010a
        /*044a*/ 	.byte	0x3f
	.zero		1


	//   ....[64]....
        /*044c*/ 	.word	0x0000fea0
        /*0450*/ 	.word	0x00000000
        /*0454*/ 	.word	0x00000000
        /*0458*/ 	.short	0x010a
        /*045a*/ 	.byte	0x3f
	.zero		1


	//   ....[65]....
        /*045c*/ 	.word	0x0000ff50
        /*0460*/ 	.word	0x00000000
        /*0464*/ 	.word	0x00000000
        /*0468*/ 	.short	0x010a
        /*046a*/ 	.byte	0x3f
	.zero		1


	//   ....[66]....
        /*046c*/ 	.word	0x00010000
        /*0470*/ 	.word	0x00000000
        /*0474*/ 	.word	0x00000000
        /*0478*/ 	.short	0x010a
        /*047a*/ 	.byte	0x3f
	.zero		1


	//   ....[67]....
        /*047c*/ 	.word	0x000100b0
        /*0480*/ 	.word	0x00000000
        /*0484*/ 	.word	0x00000000
        /*0488*/ 	.short	0x010a
        /*048a*/ 	.byte	0x3f
	.zero		1


	//   ....[68]....
        /*048c*/ 	.word	0x00010160
        /*0490*/ 	.word	0x00000000
        /*0494*/ 	.word	0x00000000
        /*0498*/ 	.short	0x010a
        /*049a*/ 	.byte	0x3f
	.zero		1


	//   ....[69]....
        /*049c*/ 	.word	0x00010210
        /*04a0*/ 	.word	0x00000000
        /*04a4*/ 	.word	0x00000000
        /*04a8*/ 	.short	0x010a
        /*04aa*/ 	.byte	0x3f
	.zero		1


	//   ....[70]....
        /*04ac*/ 	.word	0x000102c0
        /*04b0*/ 	.word	0x00000004
        /*04b4*/ 	.word	0x00000000
        /*04b8*/ 	.short	0x010a
        /*04ba*/ 	.byte	0x3f
	.zero		1


	//----- nvinfo : EIATTR_NUM_MBARRIERS
	.align		4
.L_26:
        /*04bc*/ 	.byte	0x03, 0x38
        /*04be*/ 	.short	0x002c


	//----- nvinfo : EIATTR_EXIT_INSTR_OFFSETS
	.align		4
        /*04c0*/ 	.byte	0x04, 0x1c
        /*04c2*/ 	.short	(.L_28 - .L_27)


	//   ....[0]....
.L_27:
        /*04c4*/ 	.word	0x00000920


	//   ....[1]....
        /*04c8*/ 	.word	0x00001640


	//   ....[2]....
        /*04cc*/ 	.word	0x000092f0


	//   ....[3]....
        /*04d0*/ 	.word	0x000093c0


	//   ....[4]....
        /*04d4*/ 	.word	0x0000e990


	//   ....[5]....
        /*04d8*/ 	.word	0x0000ea40


	//   ....[6]....
        /*04dc*/ 	.word	0x0000ea60


	//   ....[7]....
        /*04e0*/ 	.word	0x0000f340


	//   ....[8]....
        /*04e4*/ 	.word	0x000102f0


	//----- nvinfo : EIATTR_MAX_THREADS
	.align		4
.L_28:
        /*04e8*/ 	.byte	0x04, 0x05
        /*04ea*/ 	.short	(.L_30 - .L_29)
.L_29:
        /*04ec*/ 	.word	0x00000100
        /*04f0*/ 	.word	0x00000001
        /*04f4*/ 	.word	0x00000001


	//----- nvinfo : EIATTR_CRS_STACK_SIZE
	.align		4
.L_30:
        /*04f8*/ 	.byte	0x04, 0x1e
        /*04fa*/ 	.short	(.L_32 - .L_31)
.L_31:
        /*04fc*/ 	.word	0x00000000


	//----- nvinfo : EIATTR_CBANK_PARAM_SIZE
	.align		4
.L_32:
        /*0500*/ 	.byte	0x03, 0x19
        /*0502*/ 	.short	0x0470


	//----- nvinfo : EIATTR_PARAM_CBANK
	.align		4
        /*0504*/ 	.byte	0x04, 0x0a
        /*0506*/ 	.short	(.L_34 - .L_33)
	.align		4
.L_33:
        /*0508*/ 	.word	index@(.nv.constant0._ZN7cutlass13device_kernelINS_4conv6kernel13ConvUniversalINS1_16ConvProblemShapeILNS1_8OperatorE0ELi3EEENS1_10collective14CollectiveConvINS1_46MainloopSm90TmaGmmaWarpSpecializedImplicitGemmILS5_0ELi22ELi3EN4cute5tupleIJNSA_1CILi1EEESD_SD_EEENS1_36KernelImplicitTmaWarpSpecializedSm90ELi1EEENSB_IJNSC_ILi256EEENSC_ILi64EEENSB_IJNSC_ILi32EEEEEEEEENS_12float_e4m3_tESM_NSA_8TiledMMAINSA_8MMA_AtomIJNSA_4SM904GMMA30MMA_64x64x32_F32E4M3E4M3_SS_TNILNSQ_7ScaleInE1ELSS_1EEEEEENSA_6LayoutISE_NSB_IJNSC_ILi0EEESW_SW_EEEEENSB_IJNSA_10UnderscoreESZ_SZ_EEEEENS7_6detail26Sm90ImplicitGemmTileTraitsINSA_20SM90_TMA_LOAD_IM2COLENSA_14ComposedLayoutINSA_7SwizzleILi1ELi4ELi3EEENSA_18smem_ptr_flag_bitsILi8EEENSV_INSB_IJNSB_IJNSC_ILi8EEESJ_EEENSB_IJSJ_SD_EEENSB_IJSD_NSC_ILi22EEEEEEEEENSB_IJNSB_IJSJ_SH_EEENSB_IJSD_SW_EEENSB_IJSW_NSC_ILi8192EEEEEEEEEEEEEvEENS13_INSA_13SM90_TMA_LOADENS15_IS17_S19_NSV_INSB_IJNSB_IJS1A_S1A_EEES1C_S1E_EEENSB_IJS1G_S1H_NSB_IJSW_NSC_ILi2048EEEEEEEEEEEEEvEEEENS_8epilogue10collective6detail29Sm90TmaWarpSpecializedAdapterINS1Z_15DefaultEpilogueISM_NSB_IJNSB_IJllllEEESD_SW_EEES24_NS1Y_6thread17LinearCombinationISM_Li1EffLNS25_9ScaleType4KindE0ELNS_15FloatRoundStyleE2ESM_EENS_4gemm15EpilogueDefaultEEEEEvvEEEEvNT_6ParamsE)
        /*050c*/ 	.short	0x0210
        /*050e*/ 	.short	0x0470


	//----- nvinfo : EIATTR_SW_WAR
	.align		4
.L_34:
        /*0510*/ 	.byte	0x04, 0x36
        /*0512*/ 	.short	(.L_36 - .L_35)
.L_35:
        /*0514*/ 	.word	0x00000008
.L_36:


//--------------------- .nv.callgraph             --------------------------
	.section	.nv.callgraph,"",@"SHT_CUDA_CALLGRAPH"
	.align	4
	.sectionentsize	8
	.align		4
        /*0000*/ 	.word	0x00000000
	.align		4
        /*0004*/ 	.word	0xffffffff
	.align		4
        /*0008*/ 	.word	0x00000000
	.align		4
        /*000c*/ 	.word	0xfffffffe
	.align		4
        /*0010*/ 	.word	0x00000000
	.align		4
        /*0014*/ 	.word	0xfffffffd
	.align		4
        /*0018*/ 	.word	0x00000000
	.align		4
        /*001c*/ 	.word	0xfffffffc


//--------------------- .nv.constant4             --------------------------
	.section	.nv.constant4,"a",@progbits
	.align	8
	.align		8
.nv.constant4:
        /*0000*/ 	.dword	_ZN39_INTERNAL_346a86a7_4_k_cu_56f0b396_26744cuda3std3__45__cpo5beginE
	.align		8
        /*0008*/ 	.dword	_ZN39_INTERNAL_346a86a7_4_k_cu_56f0b396_26744cuda3std3__45__cpo3endE
	.align		8
        /*0010*/ 	.dword	_ZN39_INTERNAL_346a86a7_4_k_cu_56f0b396_26744cuda3std3__45__cpo6cbeginE
	.align		8
        /*0018*/ 	.dword	_ZN39_INTERNAL_346a86a7_4_k_cu_56f0b396_26744cuda3std3__45__cpo4cendE
	.align		8
        /*0020*/ 	.dword	_ZN39_INTERNAL_346a86a7_4_k_cu_56f0b396_26744cuda3std3__441_GLOBAL__N__346a86a7_4_k_cu_56f0b396_26746ignoreE
	.align		8
        /*0028*/ 	.dword	_ZN39_INTERNAL_346a86a7_4_k_cu_56f0b396_26744cuda3std3__419piecewise_constructE
	.align		8
        /*0030*/ 	.dword	_ZN39_INTERNAL_346a86a7_4_k_cu_56f0b396_26744cuda3std3__48in_placeE
	.align		8
        /*0038*/ 	.dword	_ZN39_INTERNAL_346a86a7_4_k_cu_56f0b396_26744cuda3std6ranges3__45__cpo4swapE
	.align		8
        /*0040*/ 	.dword	_ZN39_INTERNAL_346a86a7_4_k_cu_56f0b396_26744cuda3std6ranges3__45__cpo9iter_moveE
	.align		8
        /*0048*/ 	.dword	_ZN39_INTERNAL_346a86a7_4_k_cu_56f0b396_26744cute7productE
	.align		8
        /*0050*/ 	.dword	_ZN39_INTERNAL_346a86a7_4_k_cu_56f0b396_26744cute1_E


//--------------------- .text._ZN7cutlass13device_kernelINS_4conv6kernel13ConvUniversalINS1_16ConvProblemShapeILNS1_8OperatorE0ELi3EEENS1_10collective14CollectiveConvINS1_46MainloopSm90TmaGmmaWarpSpecializedImplicitGemmILS5_0ELi22ELi3EN4cute5tupleIJNSA_1CILi1EEESD_SD_EEENS1_36KernelImplicitTmaWarpSpecializedSm90ELi1EEENSB_IJNSC_ILi256EEENSC_ILi64EEENSB_IJNSC_ILi32EEEEEEEEENS_12float_e4m3_tESM_NSA_8TiledMMAINSA_8MMA_AtomIJNSA_4SM904GMMA30MMA_64x64x32_F32E4M3E4M3_SS_TNILNSQ_7ScaleInE1ELSS_1EEEEEENSA_6LayoutISE_NSB_IJNSC_ILi0EEESW_SW_EEEEENSB_IJNSA_10UnderscoreESZ_SZ_EEEEENS7_6detail26Sm90ImplicitGemmTileTraitsINSA_20SM90_TMA_LOAD_IM2COLENSA_14ComposedLayoutINSA_7SwizzleILi1ELi4ELi3EEENSA_18smem_ptr_flag_bitsILi8EEENSV_INSB_IJNSB_IJNSC_ILi8EEESJ_EEENSB_IJSJ_SD_EEENSB_IJSD_NSC_ILi22EEEEEEEEENSB_IJNSB_IJSJ_SH_EEENSB_IJSD_SW_EEENSB_IJSW_NSC_ILi8192EEEEEEEEEEEEEvEENS13_INSA_13SM90_TMA_LOADENS15_IS17_S19_NSV_INSB_IJNSB_IJS1A_S1A_EEES1C_S1E_EEENSB_IJS1G_S1H_NSB_IJSW_NSC_ILi2048EEEEEEEEEEEEEvEEEENS_8epilogue10collective6detail29Sm90TmaWarpSpecializedAdapterINS1Z_15DefaultEpilogueISM_NSB_IJNSB_IJllllEEESD_SW_EEES24_NS1Y_6thread17LinearCombinationISM_Li1EffLNS25_9ScaleType4KindE0ELNS_15FloatRoundStyleE2ESM_EENS_4gemm15EpilogueDefaultEEEEEvvEEEEvNT_6ParamsE --------------------------
	.section	.text._ZN7cutlass13device_kernelINS_4conv6kernel13ConvUniversalINS1_16ConvProblemShapeILNS1_8OperatorE0ELi3EEENS1_10collective14CollectiveConvINS1_46MainloopSm90TmaGmmaWarpSpecializedImplicitGemmILS5_0ELi22ELi3EN4cute5tupleIJNSA_1CILi1EEESD_SD_EEENS1_36KernelImplicitTmaWarpSpecializedSm90ELi1EEENSB_IJNSC_ILi256EEENSC_ILi64EEENSB_IJNSC_ILi32EEEEEEEEENS_12float_e4m3_tESM_NSA_8TiledMMAINSA_8MMA_AtomIJNSA_4SM904GMMA30MMA_64x64x32_F32E4M3E4M3_SS_TNILNSQ_7ScaleInE1ELSS_1EEEEEENSA_6LayoutISE_NSB_IJNSC_ILi0EEESW_SW_EEEEENSB_IJNSA_10UnderscoreESZ_SZ_EEEEENS7_6detail26Sm90ImplicitGemmTileTraitsINSA_20SM90_TMA_LOAD_IM2COLENSA_14ComposedLayoutINSA_7SwizzleILi1ELi4ELi3EEENSA_18smem_ptr_flag_bitsILi8EEENSV_INSB_IJNSB_IJNSC_ILi8EEESJ_EEENSB_IJSJ_SD_EEENSB_IJSD_NSC_ILi22EEEEEEEEENSB_IJNSB_IJSJ_SH_EEENSB_IJSD_SW_EEENSB_IJSW_NSC_ILi8192EEEEEEEEEEEEEvEENS13_INSA_13SM90_TMA_LOADENS15_IS17_S19_NSV_INSB_IJNSB_IJS1A_S1A_EEES1C_S1E_EEENSB_IJS1G_S1H_NSB_IJSW_NSC_ILi2048EEEEEEEEEEEEEvEEEENS_8epilogue10collective6detail29Sm90TmaWarpSpecializedAdapterINS1Z_15DefaultEpilogueISM_NSB_IJNSB_IJllllEEESD_SW_EEES24_NS1Y_6thread17LinearCombinationISM_Li1EffLNS25_9ScaleType4KindE0ELNS_15FloatRoundStyleE2ESM_EENS_4gemm15EpilogueDefaultEEEEEvvEEEEvNT_6ParamsE,"ax",@progbits
	.align	128
.text._ZN7cutlass13device_kernelINS_4conv6kernel13ConvUniversalINS1_16ConvProblemShapeILNS1_8OperatorE0ELi3EEENS1_10collective14CollectiveConvINS1_46MainloopSm90TmaGmmaWarpSpecializedImplicitGemmILS5_0ELi22ELi3EN4cute5tupleIJNSA_1CILi1EEESD_SD_EEENS1_36KernelImplicitTmaWarpSpecializedSm90ELi1EEENSB_IJNSC_ILi256EEENSC_ILi64EEENSB_IJNSC_ILi32EEEEEEEEENS_12float_e4m3_tESM_NSA_8TiledMMAINSA_8MMA_AtomIJNSA_4SM904GMMA30MMA_64x64x32_F32E4M3E4M3_SS_TNILNSQ_7ScaleInE1ELSS_1EEEEEENSA_6LayoutISE_NSB_IJNSC_ILi0EEESW_SW_EEEEENSB_IJNSA_10UnderscoreESZ_SZ_EEEEENS7_6detail26Sm90ImplicitGemmTileTraitsINSA_20SM90_TMA_LOAD_IM2COLENSA_14ComposedLayoutINSA_7SwizzleILi1ELi4ELi3EEENSA_18smem_ptr_flag_bitsILi8EEENSV_INSB_IJNSB_IJNSC_ILi8EEESJ_EEENSB_IJSJ_SD_EEENSB_IJSD_NSC_ILi22EEEEEEEEENSB_IJNSB_IJSJ_SH_EEENSB_IJSD_SW_EEENSB_IJSW_NSC_ILi8192EEEEEEEEEEEEEvEENS13_INSA_13SM90_TMA_LOADENS15_IS17_S19_NSV_INSB_IJNSB_IJS1A_S1A_EEES1C_S1E_EEENSB_IJS1G_S1H_NSB_IJSW_NSC_ILi2048EEEEEEEEEEEEEvEEEENS_8epilogue10collective6detail29Sm90TmaWarpSpecializedAdapterINS1Z_15DefaultEpilogueISM_NSB_IJNSB_IJllllEEESD_SW_EEES24_NS1Y_6thread17LinearCombinationISM_Li1EffLNS25_9ScaleType4KindE0ELNS_15FloatRoundStyleE2ESM_EENS_4gemm15EpilogueDefaultEEEEEvvEEEEvNT_6ParamsE:
        .type           _ZN7cutlass13device_kernelINS_4conv6kernel13ConvUniversalINS1_16ConvProblemShapeILNS1_8OperatorE0ELi3EEENS1_10collective14CollectiveConvINS1_46MainloopSm90TmaGmmaWarpSpecializedImplicitGemmILS5_0ELi22ELi3EN4cute5tupleIJNSA_1CILi1EEESD_SD_EEENS1_36KernelImplicitTmaWarpSpecializedSm90ELi1EEENSB_IJNSC_ILi256EEENSC_ILi64EEENSB_IJNSC_ILi32EEEEEEEEENS_12float_e4m3_tESM_NSA_8TiledMMAINSA_8MMA_AtomIJNSA_4SM904GMMA30MMA_64x64x32_F32E4M3E4M3_SS_TNILNSQ_7ScaleInE1ELSS_1EEEEEENSA_6LayoutISE_NSB_IJNSC_ILi0EEESW_SW_EEEEENSB_IJNSA_10UnderscoreESZ_SZ_EEEEENS7_6detail26Sm90ImplicitGemmTileTraitsINSA_20SM90_TMA_LOAD_IM2COLENSA_14ComposedLayoutINSA_7SwizzleILi1ELi4ELi3EEENSA_18smem_ptr_flag_bitsILi8EEENSV_INSB_IJNSB_IJNSC_ILi8EEESJ_EEENSB_IJSJ_SD_EEENSB_IJSD_NSC_ILi22EEEEEEEEENSB_IJNSB_IJSJ_SH_EEENSB_IJSD_SW_EEENSB_IJSW_NSC_ILi8192EEEEEEEEEEEEEvEENS13_INSA_13SM90_TMA_LOADENS15_IS17_S19_NSV_INSB_IJNSB_IJS1A_S1A_EEES1C_S1E_EEENSB_IJS1G_S1H_NSB_IJSW_NSC_ILi2048EEEEEEEEEEEEEvEEEENS_8epilogue10collective6detail29Sm90TmaWarpSpecializedAdapterINS1Z_15DefaultEpilogueISM_NSB_IJNSB_IJllllEEESD_SW_EEES24_NS1Y_6thread17LinearCombinationISM_Li1EffLNS25_9ScaleType4KindE0ELNS_15FloatRoundStyleE2ESM_EENS_4gemm15EpilogueDefaultEEEEEvvEEEEvNT_6ParamsE,@function
        .size           _ZN7cutlass13device_kernelINS_4conv6kernel13ConvUniversalINS1_16ConvProblemShapeILNS1_8OperatorE0ELi3EEENS1_10collective14CollectiveConvINS1_46MainloopSm90TmaGmmaWarpSpecializedImplicitGemmILS5_0ELi22ELi3EN4cute5tupleIJNSA_1CILi1EEESD_SD_EEENS1_36KernelImplicitTmaWarpSpecializedSm90ELi1EEENSB_IJNSC_ILi256EEENSC_ILi64EEENSB_IJNSC_ILi32EEEEEEEEENS_12float_e4m3_tESM_NSA_8TiledMMAINSA_8MMA_AtomIJNSA_4SM904GMMA30MMA_64x64x32_F32E4M3E4M3_SS_TNILNSQ_7ScaleInE1ELSS_1EEEEEENSA_6LayoutISE_NSB_IJNSC_ILi0EEESW_SW_EEEEENSB_IJNSA_10UnderscoreESZ_SZ_EEEEENS7_6detail26Sm90ImplicitGemmTileTraitsINSA_20SM90_TMA_LOAD_IM2COLENSA_14ComposedLayoutINSA_7SwizzleILi1ELi4ELi3EEENSA_18smem_ptr_flag_bitsILi8EEENSV_INSB_IJNSB_IJNSC_ILi8EEESJ_EEENSB_IJSJ_SD_EEENSB_IJSD_NSC_ILi22EEEEEEEEENSB_IJNSB_IJSJ_SH_EEENSB_IJSD_SW_EEENSB_IJSW_NSC_ILi8192EEEEEEEEEEEEEvEENS13_INSA_13SM90_TMA_LOADENS15_IS17_S19_NSV_INSB_IJNSB_IJS1A_S1A_EEES1C_S1E_EEENSB_IJS1G_S1H_NSB_IJSW_NSC_ILi2048EEEEEEEEEEEEEvEEEENS_8epilogue10collective6detail29Sm90TmaWarpSpecializedAdapterINS1Z_15DefaultEpilogueISM_NSB_IJNSB_IJllllEEESD_SW_EEES24_NS1Y_6thread17LinearCombinationISM_Li1EffLNS25_9ScaleType4KindE0ELNS_15FloatRoundStyleE2ESM_EENS_4gemm15EpilogueDefaultEEEEEvvEEEEvNT_6ParamsE,(.L_x_116 - _ZN7cutlass13device_kernelINS_4conv6kernel13ConvUniversalINS1_16ConvProblemShapeILNS1_8OperatorE0ELi3EEENS1_10collective14CollectiveConvINS1_46MainloopSm90TmaGmmaWarpSpecializedImplicitGemmILS5_0ELi22ELi3EN4cute5tupleIJNSA_1CILi1EEESD_SD_EEENS1_36KernelImplicitTmaWarpSpecializedSm90ELi1EEENSB_IJNSC_ILi256EEENSC_ILi64EEENSB_IJNSC_ILi32EEEEEEEEENS_12float_e4m3_tESM_NSA_8TiledMMAINSA_8MMA_AtomIJNSA_4SM904GMMA30MMA_64x64x32_F32E4M3E4M3_SS_TNILNSQ_7ScaleInE1ELSS_1EEEEEENSA_6LayoutISE_NSB_IJNSC_ILi0EEESW_SW_EEEEENSB_IJNSA_10UnderscoreESZ_SZ_EEEEENS7_6detail26Sm90ImplicitGemmTileTraitsINSA_20SM90_TMA_LOAD_IM2COLENSA_14ComposedLayoutINSA_7SwizzleILi1ELi4ELi3EEENSA_18smem_ptr_flag_bitsILi8EEENSV_INSB_IJNSB_IJNSC_ILi8EEESJ_EEENSB_IJSJ_SD_EEENSB_IJSD_NSC_ILi22EEEEEEEEENSB_IJNSB_IJSJ_SH_EEENSB_IJSD_SW_EEENSB_IJSW_NSC_ILi8192EEEEEEEEEEEEEvEENS13_INSA_13SM90_TMA_LOADENS15_IS17_S19_NSV_INSB_IJNSB_IJS1A_S1A_EEES1C_S1E_EEENSB_IJS1G_S1H_NSB_IJSW_NSC_ILi2048EEEEEEEEEEEEEvEEEENS_8epilogue10collective6detail29Sm90TmaWarpSpecializedAdapterINS1Z_15DefaultEpilogueISM_NSB_IJNSB_IJllllEEESD_SW_EEES24_NS1Y_6thread17LinearCombinationISM_Li1EffLNS25_9ScaleType4KindE0ELNS_15FloatRoundStyleE2ESM_EENS_4gemm15EpilogueDefaultEEEEEvvEEEEvNT_6ParamsE)
        .other          _ZN7cutlass13device_kernelINS_4conv6kernel13ConvUniversalINS1_16ConvProblemShapeILNS1_8OperatorE0ELi3EEENS1_10collective14CollectiveConvINS1_46MainloopSm90TmaGmmaWarpSpecializedImplicitGemmILS5_0ELi22ELi3EN4cute5tupleIJNSA_1CILi1EEESD_SD_EEENS1_36KernelImplicitTmaWarpSpecializedSm90ELi1EEENSB_IJNSC_ILi256EEENSC_ILi64EEENSB_IJNSC_ILi32EEEEEEEEENS_12float_e4m3_tESM_NSA_8TiledMMAINSA_8MMA_AtomIJNSA_4SM904GMMA30MMA_64x64x32_F32E4M3E4M3_SS_TNILNSQ_7ScaleInE1ELSS_1EEEEEENSA_6LayoutISE_NSB_IJNSC_ILi0EEESW_SW_EEEEENSB_IJNSA_10UnderscoreESZ_SZ_EEEEENS7_6detail26Sm90ImplicitGemmTileTraitsINSA_20SM90_TMA_LOAD_IM2COLENSA_14ComposedLayoutINSA_7SwizzleILi1ELi4ELi3EEENSA_18smem_ptr_flag_bitsILi8EEENSV_INSB_IJNSB_IJNSC_ILi8EEESJ_EEENSB_IJSJ_SD_EEENSB_IJSD_NSC_ILi22EEEEEEEEENSB_IJNSB_IJSJ_SH_EEENSB_IJSD_SW_EEENSB_IJSW_NSC_ILi8192EEEEEEEEEEEEEvEENS13_INSA_13SM90_TMA_LOADENS15_IS17_S19_NSV_INSB_IJNSB_IJS1A_S1A_EEES1C_S1E_EEENSB_IJS1G_S1H_NSB_IJSW_NSC_ILi2048EEEEEEEEEEEEEvEEEENS_8epilogue10collective6detail29Sm90TmaWarpSpecializedAdapterINS1Z_15DefaultEpilogueISM_NSB_IJNSB_IJllllEEESD_SW_EEES24_NS1Y_6thread17LinearCombinationISM_Li1EffLNS25_9ScaleType4KindE0ELNS_15FloatRoundStyleE2ESM_EENS_4gemm15EpilogueDefaultEEEEEvvEEEEvNT_6ParamsE,@"STO_CUDA_ENTRY STV_DEFAULT"
_ZN7cutlass13device_kernelINS_4conv6kernel13ConvUniversalINS1_16ConvProblemShapeILNS1_8OperatorE0ELi3EEENS1_10collective14CollectiveConvINS1_46MainloopSm90TmaGmmaWarpSpecializedImplicitGemmILS5_0ELi22ELi3EN4cute5tupleIJNSA_1CILi1EEESD_SD_EEENS1_36KernelImplicitTmaWarpSpecializedSm90ELi1EEENSB_IJNSC_ILi256EEENSC_ILi64EEENSB_IJNSC_ILi32EEEEEEEEENS_12float_e4m3_tESM_NSA_8TiledMMAINSA_8MMA_AtomIJNSA_4SM904GMMA30MMA_64x64x32_F32E4M3E4M3_SS_TNILNSQ_7ScaleInE1ELSS_1EEEEEENSA_6LayoutISE_NSB_IJNSC_ILi0EEESW_SW_EEEEENSB_IJNSA_10UnderscoreESZ_SZ_EEEEENS7_6detail26Sm90ImplicitGemmTileTraitsINSA_20SM90_TMA_LOAD_IM2COLENSA_14ComposedLayoutINSA_7SwizzleILi1ELi4ELi3EEENSA_18smem_ptr_flag_bitsILi8EEENSV_INSB_IJNSB_IJNSC_ILi8EEESJ_EEENSB_IJSJ_SD_EEENSB_IJSD_NSC_ILi22EEEEEEEEENSB_IJNSB_IJSJ_SH_EEENSB_IJSD_SW_EEENSB_IJSW_NSC_ILi8192EEEEEEEEEEEEEvEENS13_INSA_13SM90_TMA_LOADENS15_IS17_S19_NSV_INSB_IJNSB_IJS1A_S1A_EEES1C_S1E_EEENSB_IJS1G_S1H_NSB_IJSW_NSC_ILi2048EEEEEEEEEEEEEvEEEENS_8epilogue10collective6detail29Sm90TmaWarpSpecializedAdapterINS1Z_15DefaultEpilogueISM_NSB_IJNSB_IJllllEEESD_SW_EEES24_NS1Y_6thread17LinearCombinationISM_Li1EffLNS25_9ScaleType4KindE0ELNS_15FloatRoundStyleE2ESM_EENS_4gemm15EpilogueDefaultEEEEEvvEEEEvNT_6ParamsE:
[----:B------:R-:W-:Y:S01]  /*0000*/  LDC R1, c[0x0][0x28] ;  /* 0x00000a00ff017b82 */ /* 0x000fe20000000800 */
[----:B------:R-:W0:Y:S01]  /*0010*/  S2R R9, SR_TID.X ;  /* 0x0000000000097919 */ /* 0x000e220000002100 */
[----:B------:R-:W-:Y:S01]  /*0020*/  ELECT P0, URZ, PT ;  /* 0x00000000003f782f */ /* 0x000fe20003800000 */
[----:B------:R-:W-:Y:S01]  /*0030*/  BSSY B0, `(.L_x_0) ;  /* 0x000000f000007945 */ /* 0x000fe20003800000 */
[--C-:B0-----:R-:W-:Y:S02]  /*0040*/  SHF.R.U32.HI R0, RZ, 0x5, R9.reuse ;  /* 0x00000005ff007819 */ /* 0x101fe40000011609 */
[----:B------:R-:W-:-:S03]  /*0050*/  SHF.R.U32.HI R3, RZ, 0x7, R9 ;  /* 0x00000007ff037819 */ /* 0x000fc60000011609 */
[----:B------:R-:W0:Y:S04]  /*0060*/  SHFL.IDX PT, R2, R0, RZ, 0x1f ;  /* 0x00001fff00027589 */ /* 0x000e2800000e0000 */
[----:B------:R1:W2:Y:S01]  /*0070*/  SHFL.IDX PT, R7, R3, RZ, 0x1f ;  /* 0x00001fff03077589 */ /* 0x0002a200000e0000 */
[----:B0-----:R-:W-:-:S13]  /*0080*/  ISETP.NE.OR P0, PT, R2, RZ, !P0 ;  /* 0x000000ff0200720c */ /* 0x001fda0004705670 */
[----:B-12---:R-:W-:Y:S05]  /*0090*/  @P0 BRA `(.L_x_1) ;  /* 0x0000000000200947 */ /* 0x006fea0003800000 */
[----:B------:R-:W-:Y:S02]  /*00a0*/  ULDC.64 UR4, c[0x0][0x198] ;  /* 0x0000660000047ab9 */ /* 0x000fe40000000a00 */
[----:B------:R-:W-:Y:S02]  /*00b0*/  UIADD3 UR6, UP0, UR4, 0xf0, URZ ;  /* 0x000000f004067890 */ /* 0x000fe4000ff1e03f */
[----:B------:R-:W-:Y:S02]  /*00c0*/  UIADD3 UR4, UP1, UR4, 0x270, URZ ;  /* 0x0000027004047890 */ /* 0x000fe4000ff3e03f */
[----:B------:R-:W-:Y:S02]  /*00d0*/  UIADD3.X UR7, URZ, UR5, URZ, UP0, !UPT ;  /* 0x000000053f077290 */ /* 0x000fe400087fe43f */
[----:B------:R-:W-:-:S07]  /*00e0*/  UIADD3.X UR5, URZ, UR5, URZ, UP1, !UPT ;  /* 0x000000053f057290 */ /* 0x000fce0008ffe43f */
[----:B------:R0:W-:Y:S02]  /*00f0*/  UTMACCTL.PF [UR6] ;  /* 0x00000000060079b9 */ /* 0x0001e40008040000 */
[----:B------:R0:W-:Y:S02]  /*0100*/  UTMACCTL.PF [UR4] ;  /* 0x00000000040079b9 */ /* 0x0001e40008040000 */
[----:B0-----:R-:W-:Y:S01]  /*0110*/  NOP ;  /* 0x0000000000007918 */ /* 0x001fe20000000000 */
.L_x_1:
[----:B------:R-:W-:Y:S05]  /*0120*/  BSYNC B0 ;  /* 0x0000000000007941 */ /* 0x000fea0003800000 */
.L_x_0:
[----:B------:R-:W0:Y:S01]  /*0130*/  SHFL.IDX PT, R0, R0, RZ, 0x1f ;  /* 0x00001fff00007589 */ /* 0x000e2200000e0000 */
[----:B------:R-:W-:-:S04]  /*0140*/  SHF.R.S32.HI R3, RZ, 0x1f, R2 ;  /* 0x0000001fff037819 */ /* 0x000fc80000011402 */
[----:B------:R-:W-:Y:S02]  /*0150*/  LEA.HI R3, R3, R2, RZ, 0x2 ;  /* 0x0000000203037211 */ /* 0x000fe400078f10ff */
[----:B0-----:R-:W-:-:S13]  /*0160*/  ISETP.NE.AND P0, PT, R0, RZ, PT ;  /* 0x000000ff0000720c */ /* 0x001fda0003f05270 */
[----:B------:R-:W-:Y:S05]  /*0170*/  @P0 BRA `(.L_x_2) ;  /* 0x0000000000f40947 */ /* 0x000fea0003800000 */
[----:B------:R-:W-:Y:S01]  /*0180*/  ELECT P0, URZ, PT ;  /* 0x00000000003f782f */ /* 0x000fe20003800000 */
[----:B------:R-:W-:-:S12]  /*0190*/  BSSY B0, `(.L_x_2) ;  /* 0x000003b000007945 */ /* 0x000fd80003800000 */
[----:B------:R-:W-:Y:S05]  /*01a0*/  @!P0 BRA `(.L_x_3) ;  /* 0x0000000000e48947 */ /* 0x000fea0003800000 */
[----:B------:R-:W0:Y:S01]  /*01b0*/  S2UR UR8, SR_CgaCtaId ;  /* 0x00000000000879c3 */ /* 0x000e220000008800 */
[----:B------:R-:W-:Y:S01]  /*01c0*/  UMOV UR4, 0x400 ;  /* 0x0000040000047882 */ /* 0x000fe20000000000 */
[----:B------:R-:W-:Y:S01]  /*01d0*/  UMOV UR5, 0x1 ;  /* 0x0000000100057882 */ /* 0x000fe20000000000 */
[----:B------:R-:W-:Y:S02]  /*01e0*/  UMOV UR6, 0x80 ;  /* 0x0000008000067882 */ /* 0x000fe40000000000 */
[----:B------:R-:W-:-:S04]  /*01f0*/  UIADD3 UR6, -UR6, 0x100000, URZ ;  /* 0x0010000006067890 */ /* 0x000fc8000fffe13f */
[----:B------:R-:W-:Y:S02]  /*0200*/  USHF.L.U32 UR7, UR6, 0xb, URZ ;  /* 0x0000000b06077899 */ /* 0x000fe4000800063f */
[----:B------:R-:W-:Y:S02]  /*0210*/  USHF.L.U32 UR6, UR6, 0x1, URZ ;  /* 0x0000000106067899 */ /* 0x000fe4000800063f */
[----:B0-----:R-:W-:Y:S02]  /*0220*/  ULEA UR8, UR8, UR4, 0x18 ;  /* 0x0000000408087291 */ /* 0x001fe4000f8ec03f */
[----:B------:R-:W-:-:S04]  /*0230*/  UIADD3 UR4, -UR5, 0x100000, URZ ;  /* 0x0010000005047890 */ /* 0x000fc8000fffe13f */
[----:B------:R-:W-:Y:S02]  /*0240*/  USHF.L.U32 UR5, UR4, 0xb, URZ ;  /* 0x0000000b04057899 */ /* 0x000fe4000800063f */
[----:B------:R-:W-:Y:S01]  /*0250*/  USHF.L.U32 UR4, UR4, 0x1, URZ ;  /* 0x0000000104047899 */ /* 0x000fe2000800063f */
[----:B------:R-:W0:Y:S11]  /*0260*/  FENCE.VIEW.ASYNC.S ;  /* 0x00000000000073c6 */ /* 0x000e360000000000 */
[----:B0-----:R0:W1:Y:S01]  /*0270*/  SYNCS.EXCH.64 URZ, [UR8+0x37000], UR4 ;  /* 0x03700004083f75b2 */ /* 0x0010620008000100 */
[----:B------:R0:W2:Y:S01]  /*0280*/  SYNCS.EXCH.64 URZ, [UR8+0x370b0], UR6 ;  /* 0x0370b006083f75b2 */ /* 0x0000a20008000100 */
[----:B------:R0:W3:Y:S01]  /*0290*/  SYNCS.EXCH.64 URZ, [UR8+0x37008], UR4 ;  /* 0x03700804083f75b2 */ /* 0x0000e20008000100 */
[----:B------:R0:W4:Y:S01]  /*02a0*/  SYNCS.EXCH.64 URZ, [UR8+0x370b8], UR6 ;  /* 0x0370b806083f75b2 */ /* 0x0001220008000100 */
[----:B------:R0:W0:Y:S01]  /*02b0*/  SYNCS.EXCH.64 URZ, [UR8+0x37010], UR4 ;  /* 0x03701004083f75b2 */ /* 0x0000220008000100 */
        /* <DEDUP_REMOVED lines=39> */
[----:B-1234-:R-:W-:Y:S01]  /*0530*/  NOP ;  /* 0x0000000000007918 */ /* 0x01efe20000000000 */
.L_x_3:
[----:B0-----:R-:W-:Y:S05]  /*0540*/  BSYNC B0 ;  /* 0x0000000000007941 */ /* 0x001fea0003800000 */
.L_x_2:
[----:B------:R-:W-:Y:S01]  /*0550*/  ULDC.64 UR4, c[0x0][0x618] ;  /* 0x0001860000047ab9 */ /* 0x000fe20000000a00 */
[----:B------:R-:W-:Y:S01]  /*0560*/  LOP3.LUT R3, R3, 0xfffffffc, RZ, 0xc0, !PT ;  /* 0xfffffffc03037812 */ /* 0x000fe200078ec0ff */
[----:B------:R-:W-:Y:S01]  /*0570*/  NOP ;  /* 0x0000000000007918 */ /* 0x000fe20000000000 */
[----:B------:R-:W-:Y:S01]  /*0580*/  ISETP.NE.U32.AND P0, PT, RZ, UR4, PT ;  /* 0x00000004ff007c0c */ /* 0x000fe2000bf05070 */
[----:B------:R-:W-:Y:S01]  /*0590*/  NOP ;  /* 0x0000000000007918 */ /* 0x000fe20000000000 */
[----:B------:R-:W-:Y:S01]  /*05a0*/  BAR.SYNC.DEFER_BLOCKING 0x0 ;  /* 0x0000000000007b1d */ /* 0x000fe20000010000 */
[----:B------:R-:W-:Y:S01]  /*05b0*/  IMAD.IADD R6, R2, 0x1, -R3 ;  /* 0x0000000102067824 */ /* 0x000fe200078e0a03 */
[----:B------:R-:W-:Y:S02]  /*05c0*/  ISETP.NE.AND.EX P0, PT, RZ, UR5, PT, P0 ;  /* 0x00000005ff007c0c */ /* 0x000fe4000bf05300 */
[C---:B------:R-:W-:Y:S02]  /*05d0*/  ISETP.NE.AND P2, PT, R7.reuse, 0x1, PT ;  /* 0x000000010700780c */ /* 0x040fe40003f45270 */
[----:B------:R-:W-:Y:S01]  /*05e0*/  LOP3.LUT P1, RZ, R7, R6, RZ, 0xfc, !PT ;  /* 0x0000000607ff7212 */ /* 0x000fe2000782fcff */
[----:B------:R-:W-:-:S03]  /*05f0*/  ULDC.64 UR12, c[0x0][0x208] ;  /* 0x00008200000c7ab9 */ /* 0x000fc60000000a00 */
[----:B------:R-:W-:-:S04]  /*0600*/  SEL R0, RZ, 0x1, P1 ;  /* 0x00000001ff007807 */ /* 0x000fc80000800000 */
[----:B------:R-:W-:Y:S01]  /*0610*/  SEL R8, R0, 0x2, P2 ;  /* 0x0000000200087807 */ /* 0x000fe20001000000 */
[----:B------:R-:W-:Y:S06]  /*0620*/  @!P0 BRA `(.L_x_4) ;  /* 0x00000000001c8947 */ /* 0x000fec0003800000 */
[----:B------:R-:W0:Y:S02]  /*0630*/  LDC.64 R2, c[0x0][0x618] ;  /* 0x00018600ff027b82 */ /* 0x000e240000000a00 */
[----:B0-----:R-:W2:Y:S02]  /*0640*/  LDG.E.64 R2, desc[UR12][R2.64] ;  /* 0x0000000c02027981 */ /* 0x001ea4000c1e1b00 */
[----:B--2---:R-:W-:-:S04]  /*0650*/  ISETP.NE.U32.AND P0, PT, R2, RZ, PT ;  /* 0x000000ff0200720c */ /* 0x004fc80003f05070 */
[----:B------:R-:W-:-:S13]  /*0660*/  ISETP.NE.AND.EX P0, PT, R3, RZ, PT, P0 ;  /* 0x000000ff0300720c */ /* 0x000fda0003f05300 */
[----:B------:R-:W-:Y:S05]  /*0670*/  @!P0 BRA `(.L_x_4) ;  /* 0x0000000000088947 */ /* 0x000fea0003800000 */
[----:B------:R2:W5:Y:S01]  /*0680*/  LD.E R2, desc[UR12][R2.64] ;  /* 0x0000000c02027980 */ /* 0x000562000c101900 */
[----:B------:R-:W-:Y:S05]  /*0690*/  BRA `(.L_x_5) ;  /* 0x0000000000207947 */ /* 0x000fea0003800000 */
.L_x_4:
[----:B------:R-:W-:Y:S02]  /*06a0*/  ULDC.64 UR4, c[0x0][0x608] ;  /* 0x0001820000047ab9 */ /* 0x000fe40000000a00 */
[----:B------:R-:W-:-:S04]  /*06b0*/  ISETP.NE.U32.AND P0, PT, RZ, UR4, PT ;  /* 0x00000004ff007c0c */ /* 0x000fc8000bf05070 */
[----:B------:R-:W-:-:S13]  /*06c0*/  ISETP.NE.AND.EX P0, PT, RZ, UR5, PT, P0 ;  /* 0x00000005ff007c0c */ /* 0x000fda000bf05300 */
[----:B------:R-:W-:Y:S05]  /*06d0*/  @!P0 BRA `(.L_x_6) ;  /* 0x00000000000c8947 */ /* 0x000fea0003800000 */
[----:B------:R-:W0:Y:S02]  /*06e0*/  LDC.64 R2, c[0x0][0x608] ;  /* 0x00018200ff027b82 */ /* 0x000e240000000a00 */
[----:B0-----:R0:W5:Y:S01]  /*06f0*/  LDG.E R2, desc[UR12][R2.64] ;  /* 0x0000000c02027981 */ /* 0x001162000c1e1900 */
[----:B------:R-:W-:Y:S05]  /*0700*/  BRA `(.L_x_5) ;  /* 0x0000000000047947 */ /* 0x000fea0003800000 */
.L_x_6:
[----:B------:R-:W1:Y:S02]  /*0710*/  LDC R2, c[0x0][0x600] ;  /* 0x00018000ff027b82 */ /* 0x000e640000000800 */
.L_x_5:
[----:B------:R-:W-:Y:S02]  /*0720*/  ULDC.64 UR4, c[0x0][0x620] ;  /* 0x0001880000047ab9 */ /* 0x000fe40000000a00 */
[----:B------:R-:W-:-:S04]  /*0730*/  ISETP.NE.U32.AND P0, PT, RZ, UR4, PT ;  /* 0x00000004ff007c0c */ /* 0x000fc8000bf05070 */
[----:B------:R-:W-:-:S13]  /*0740*/  ISETP.NE.AND.EX P0, PT, RZ, UR5, PT, P0 ;  /* 0x00000005ff007c0c */ /* 0x000fda000bf05300 */
[----:B------:R-:W-:Y:S05]  /*0750*/  @!P0 BRA `(.L_x_7) ;  /* 0x00000000001c8947 */ /* 0x000fea0003800000 */
[----:B------:R-:W3:Y:S02]  /*0760*/  LDC.64 R4, c[0x0][0x620] ;  /* 0x00018800ff047b82 */ /* 0x000ee40000000a00 */
[----:B---3--:R-:W3:Y:S02]  /*0770*/  LDG.E.64 R4, desc[UR12][R4.64] ;  /* 0x0000000c04047981 */ /* 0x008ee4000c1e1b00 */
[----:B---3--:R-:W-:-:S04]  /*0780*/  ISETP.NE.U32.AND P0, PT, R4, RZ, PT ;  /* 0x000000ff0400720c */ /* 0x008fc80003f05070 */
[----:B------:R-:W-:-:S13]  /*0790*/  ISETP.NE.AND.EX P0, PT, R5, RZ, PT, P0 ;  /* 0x000000ff0500720c */ /* 0x000fda0003f05300 */
[----:B------:R-:W-:Y:S05]  /*07a0*/  @!P0 BRA `(.L_x_7) ;  /* 0x0000000000088947 */ /* 0x000fea0003800000 */
[----:B------:R3:W5:Y:S01]  /*07b0*/  LD.E R0, desc[UR12][R4.64] ;  /* 0x0000000c04007980 */ /* 0x000762000c101900 */
[----:B------:R-:W-:Y:S05]  /*07c0*/  BRA `(.L_x_8) ;  /* 0x0000000000207947 */ /* 0x000fea0003800000 */
.L_x_7:
[----:B------:R-:W-:Y:S02]  /*07d0*/  ULDC.64 UR4, c[0x0][0x610] ;  /* 0x0001840000047ab9 */ /* 0x000fe40000000a00 */
[----:B------:R-:W-:-:S04]  /*07e0*/  ISETP.NE.U32.AND P0, PT, RZ, UR4, PT ;  /* 0x00000004ff007c0c */ /* 0x000fc8000bf05070 */
[----:B------:R-:W-:-:S13]  /*07f0*/  ISETP.NE.AND.EX P0, PT, RZ, UR5, PT, P0 ;  /* 0x00000005ff007c0c */ /* 0x000fda000bf05300 */
[----:B------:R-:W-:Y:S05]  /*0800*/  @!P0 BRA `(.L_x_9) ;  /* 0x00000000000c8947 */ /* 0x000fea0003800000 */
[----:B------:R-:W3:Y:S02]  /*0810*/  LDC.64 R4, c[0x0][0x610] ;  /* 0x00018400ff047b82 */ /* 0x000ee40000000a00 */
[----:B---3--:R4:W5:Y:S01]  /*0820*/  LDG.E R0, desc[UR12][R4.64] ;  /* 0x0000000c04007981 */ /* 0x008962000c1e1900 */
[----:B------:R-:W-:Y:S05]  /*0830*/  BRA `(.L_x_8) ;  /* 0x0000000000047947 */ /* 0x000fea0003800000 */
.L_x_9:
[----:B------:R-:W3:Y:S02]  /*0840*/  LDC R0, c[0x0][0x604] ;  /* 0x00018100ff007b82 */ /* 0x000ee40000000800 */
.L_x_8:
[----:B0-2---:R-:W0:Y:S01]  /*0850*/  LDC R3, c[0x0][0x3e8] ;  /* 0x0000fa00ff037b82 */ /* 0x005e220000000800 */
[----:B------:R-:W-:Y:S01]  /*0860*/  ULDC UR4, c[0x0][0x3dc] ;  /* 0x0000f70000047ab9 */ /* 0x000fe20000000800 */
[----:B------:R-:W-:Y:S01]  /*0870*/  ISETP.NE.AND P0, PT, R7, RZ, PT ;  /* 0x000000ff0700720c */ /* 0x000fe20003f05270 */
[----:B------:R-:W-:Y:S01]  /*0880*/  UIADD3 UR4, UR4, 0x1f, URZ ;  /* 0x0000001f04047890 */ /* 0x000fe2000fffe03f */
[----:B------:R-:W-:-:S03]  /*0890*/  ULDC.64 UR6, c[0x0][0x3e0] ;  /* 0x0000f80000067ab9 */ /* 0x000fc60000000a00 */
[----:B------:R-:W-:Y:S02]  /*08a0*/  USHF.R.S32.HI UR5, URZ, 0x1f, UR4 ;  /* 0x0000001f3f057899 */ /* 0x000fe40008011404 */
[----:B------:R-:W-:Y:S02]  /*08b0*/  UIMAD UR6, UR7, UR6, URZ ;  /* 0x00000006070672a4 */ /* 0x000fe4000f8e023f */
[----:B------:R-:W-:-:S04]  /*08c0*/  ULEA.HI UR5, UR5, UR4, URZ, 0x5 ;  /* 0x0000000405057291 */ /* 0x000fc8000f8f283f */
[----:B------:R-:W-:Y:S01]  /*08d0*/  USHF.R.S32.HI UR15, URZ, 0x5, UR5 ;  /* 0x000000053f0f7899 */ /* 0x000fe20008011405 */
[----:B0-----:R-:W-:-:S05]  /*08e0*/  IMAD R3, R3, UR6, RZ ;  /* 0x0000000603037c24 */ /* 0x001fca000f8e02ff */
[----:B---34-:R-:W-:Y:S01]  /*08f0*/  IMAD R4, R3, UR15, RZ ;  /* 0x0000000f03047c24 */ /* 0x018fe2000f8e02ff */
[----:B------:R-:W-:Y:S06]  /*0900*/  @!P0 BRA `(.L_x_10) ;  /* 0x000000e000508947 */ /* 0x000fec0003800000 */
[----:B------:R-:W-:-:S13]  /*0910*/  ISETP.NE.AND P0, PT, R7, 0x1, PT ;  /* 0x000000010700780c */ /* 0x000fda0003f05270 */
[----:B------:R-:W-:Y:S05]  /*0920*/  @P0 EXIT ;  /* 0x000000000000094d */ /* 0x000fea0003800000 */
[----:B------:R-:W-:Y:S01]  /*0930*/  ISETP.GE.AND P0, PT, R4, 0x1, PT ;  /* 0x000000010400780c */ /* 0x000fe20003f06270 */
[----:B------:R-:W-:Y:S01]  /*0940*/  UMOV UR4, URZ ;  /* 0x0000003f00047c82 */ /* 0x000fe20008000000 */
[----:B------:R-:W-:Y:S02]  /*0950*/  CS2R R54, SRZ ;  /* 0x0000000000367805 */ /* 0x000fe4000001ff00 */
[----:B------:R-:W-:Y:S02]  /*0960*/  CS2R R120, SRZ ;  /* 0x0000000000787805 */ /* 0x000fe4000001ff00 */
[----:B------:R-:W-:Y:S02]  /*0970*/  CS2R R122, SRZ ;  /* 0x00000000007a7805 */ /* 0x000fe4000001ff00 */
[----:B------:R-:W-:Y:S02]  /*0980*/  CS2R R124, SRZ ;  /* 0x00000000007c7805 */ /* 0x000fe4000001ff00 */
[----:B------:R-:W-:-:S02]  /*0990*/  CS2R R126, SRZ ;  /* 0x00000000007e7805 */ /* 0x000fc4000001ff00 */
[----:B------:R-:W-:Y:S02]  /*09a0*/  CS2R R128, SRZ ;  /* 0x0000000000807805 */ /* 0x000fe4000001ff00 */
        /* <DEDUP_REMOVED lines=57> */
[----:B------:R-:W-:Y:S01]  /*0d40*/  CS2R R52, SRZ ;  /* 0x0000000000347805 */ /* 0x000fe2000001ff00 */
[----:B------:R-:W-:Y:S06]  /*0d50*/  @!P0 BRA `(.L_x_11) ;  /* 0x0000000000948947 */ /* 0x000fec0003800000 */
[----:B------:R-:W-:-:S04]  /*0d60*/  LOP3.LUT R3, R8, 0x1, RZ, 0xfc, !PT ;  /* 0x0000000108037812 */ /* 0x000fc800078efcff */
[----:B------:R-:W-:-:S13]  /*0d70*/  ISETP.NE.AND P1, PT, R3, 0x3, PT ;  /* 0x000000030300780c */ /* 0x000fda0003f25270 */
[----:B------:R-:W-:Y:S05]  /*0d80*/  @!P1 BRA `(.L_x_12) ;  /* 0x0000000000049947 */ /* 0x000fea0003800000 */
[----:B------:R-:W-:Y:S01]  /*0d90*/  BPT.TRAP 0x1 ;  /* 0x000000040000795c */ /* 0x000fe20000300000 */
.L_x_12:
[----:B------:R-:W0:Y:S01]  /*0da0*/  S2UR UR5, SR_CgaCtaId ;  /* 0x00000000000579c3 */ /* 0x000e220000008800 */
[----:B------:R-:W-:Y:S01]  /*0db0*/  SHF.L.U32 R3, RZ, 0x1f, RZ ;  /* 0x0000001fff037819 */ /* 0x000fe200000006ff */
[----:B------:R-:W-:Y:S02]  /*0dc0*/  UMOV UR4, 0x400 ;  /* 0x0000040000047882 */ /* 0x000fe40000000000 */
[----:B0-----:R-:W-:-:S12]  /*0dd0*/  ULEA UR4, UR5, UR4, 0x18 ;  /* 0x0000000405047291 */ /* 0x001fd8000f8ec03f */
.L_x_13:
[----:B0-----:R-:W-:-:S04]  /*0de0*/  IMAD.U32 R6, RZ, RZ, UR4 ;  /* 0x00000004ff067e24 */ /* 0x001fc8000f8e00ff */
[----:B------:R0:W2:Y:S03]  /*0df0*/  SYNCS.PHASECHK.TRANS64.TRYWAIT P1, [R6+URZ+0x37000], R3 ;  /* 0x03700003060075a7 */ /* 0x0000a6000802017f */
[----:B--2---:R-:W-:Y:S05]  /*0e00*/  @!P1 NANOSLEEP.SYNCS 0x989680 ;  /* 0x009896800000995d */ /* 0x004fea0003900000 */
[----:B------:R-:W2:Y:S02]  /*0e10*/  @!P1 SYNCS.PHASECHK.TRANS64 P1, [R6+URZ+0x37000], R3 ;  /* 0x03700003060095a7 */ /* 0x000ea4000802007f */
[----:B--2---:R-:W-:Y:S05]  /*0e20*/  @!P1 BRA `(.L_x_13) ;  /* 0xfffffffc00ec9947 */ /* 0x004fea000383ffff */
[----:B------:R-:W-:Y:S01]  /*0e30*/  UIADD3 UR5, UR4, 0x2c000, URZ ;  /* 0x0002c00004057890 */ /* 0x000fe2000fffe03f */
[----:B------:R-:W-:Y:S01]  /*0e40*/  WARPGROUP.ARRIVE ;  /* 0x00000000000079c5 */ /* 0x000fe20000000000 */
[----:B------:R-:W-:Y:S02]  /*0e50*/  USHF.R.U32.HI UR4, URZ, 0x4, UR4 ;  /* 0x000000043f047899 */ /* 0x000fe40008011604 */
[----:B------:R-:W-:Y:S02]  /*0e60*/  USHF.R.U32.HI UR5, URZ, 0x4, UR5 ;  /* 0x000000043f057899 */ /* 0x000fe40008011605 */
[----:B------:R-:W-:Y:S02]  /*0e70*/  ULOP3.LUT UR4, UR4, 0x3fff, URZ, 0xc0, !UPT ;  /* 0x00003fff04047892 */ /* 0x000fe4000f8ec03f */
[----:B------:R-:W-:Y:S02]  /*0e80*/  ULOP3.LUT UR5, UR5, 0x3fff, URZ, 0xc0, !UPT ;  /* 0x00003fff05057892 */ /* 0x000fe4000f8ec03f */
[----:B------:R-:W-:-:S02]  /*0e90*/  ULOP3.LUT UR4, UR4, 0x10000, URZ, 0xfc, !UPT ;  /* 0x0001000004047892 */ /* 0x000fc4000f8efc3f */
[----:B------:R-:W-:Y:S02]  /*0ea0*/  ULOP3.LUT UR6, UR5, 0x10000, URZ, 0xfc, !UPT ;  /* 0x0001000005067892 */ /* 0x000fe4000f8efc3f */
[----:B------:R-:W-:Y:S02]  /*0eb0*/  UIADD3 UR8, UR4, 0x80, URZ ;  /* 0x0000008004087890 */ /* 0x000fe4000fffe03f */
[----:B------:R-:W-:Y:S01]  /*0ec0*/  UIADD3 UR9, UR4, 0x100, URZ ;  /* 0x0000010004097890 */ /* 0x000fe2000fffe03f */
[----:B------:R-:W-:Y:S01]  /*0ed0*/  UMOV UR5, 0xc0000010 ;  /* 0xc000001000057882 */ /* 0x000fe20000000000 */
[----:B------:R-:W-:Y:S01]  /*0ee0*/  UMOV UR7, 0xc0000010 ;  /* 0xc000001000077882 */ /* 0x000fe20000000000 */
[----:B------:R-:W-:Y:S02]  /*0ef0*/  UIADD3 UR10, UR4, 0x180, URZ ;  /* 0x00000180040a7890 */ /* 0x000fe4000fffe03f */
[----:B------:R-:W-:Y:S01]  /*0f00*/  QGMMA.64x64x32.F32.E4M3.E4M3 R120, gdesc[UR4], RZ, !UPT ;  /* 0x00e00000047879f3 */ /* 0x000fe2000c7008ff */
[----:B------:R-:W-:Y:S01]  /*0f10*/  UMOV UR5, 0xc0000010 ;  /* 0xc000001000057882 */ /* 0x000fe20000000000 */
[----:B------:R-:W-:-:S02]  /*0f20*/  UMOV UR4, UR8 ;  /* 0x0000000800047c82 */ /* 0x000fc40008000000 */
[----:B------:R-:W-:Y:S01]  /*0f30*/  QGMMA.64x64x32.F32.E4M3.E4M3 R88, gdesc[UR4], RZ, !UPT ;  /* 0x00e00000045879f3 */ /* 0x000fe2000c7008ff */
[----:B------:R-:W-:Y:S01]  /*0f40*/  UMOV UR4, UR9 ;  /* 0x0000000900047c82 */ /* 0x000fe20008000000 */
[----:B------:R-:W-:Y:S02]  /*0f50*/  UMOV UR5, 0xc0000010 ;  /* 0xc000001000057882 */ /* 0x000fe40000000000 */
[----:B------:R-:W-:Y:S01]  /*0f60*/  QGMMA.64x64x32.F32.E4M3.E4M3 R56, gdesc[UR4], RZ, !UPT ;  /* 0x00e00000043879f3 */ /* 0x000fe2000c7008ff */
[----:B------:R-:W-:Y:S01]  /*0f70*/  UMOV UR4, UR10 ;  /* 0x0000000a00047c82 */ /* 0x000fe20008000000 */
[----:B------:R-:W-:Y:S02]  /*0f80*/  UMOV UR5, 0xc0000010 ;  /* 0xc000001000057882 */ /* 0x000fe40000000000 */
[----:B------:R-:W-:Y:S01]  /*0f90*/  QGMMA.64x64x32.F32.E4M3.E4M3 R24, gdesc[UR4], RZ, !UPT, gsb0 ;  /* 0x00e00000041879f3 */ /* 0x000fe2000c0008ff */
[----:B------:R-:W-:-:S05]  /*0fa0*/  UMOV UR4, 0x1 ;  /* 0x0000000100047882 */ /* 0x000fca0000000000 */
.L_x_11:
[----:B0-----:R-:W-:-:S05]  /*0fb0*/  VIMNMX R3, R4, 0x1, PT ;  /* 0x0000000104037848 */ /* 0x001fca0003fe0100 */
[----:B------:R-:W-:-:S05]  /*0fc0*/  IMAD.IADD R3, R4, 0x1, -R3 ;  /* 0x0000000104037824 */ /* 0x000fca00078e0a03 */
[----:B------:R-:W-:-:S13]  /*0fd0*/  ISETP.GE.AND P1, PT, R3, 0x1, PT ;  /* 0x000000010300780c */ /* 0x000fda0003f26270 */
[----:B------:R-:W-:Y:S05]  /*0fe0*/  @!P1 BRA `(.L_x_14) ;  /* 0x0000000400049947 */ /* 0x000fea0003800000 */
[----:B------:R-:W0:Y:S01]  /*0ff0*/  S2UR UR6, SR_CgaCtaId ;  /* 0x00000000000679c3 */ /* 0x000e220000008800 */
[----:B------:R-:W-:Y:S01]  /*1000*/  UMOV UR5, 0x400 ;  /* 0x0000040000057882 */ /* 0x000fe20000000000 */
[----:B------:R-:W-:Y:S01]  /*1010*/  LOP3.LUT R9, R8, 0x1, RZ, 0xfc, !PT ;  /* 0x0000000108097812 */ /* 0x000fe200078efcff */
[----:B------:R-:W-:Y:S01]  /*1020*/  IMAD.MOV.U32 R7, RZ, RZ, RZ ;  /* 0x000000ffff077224 */ /* 0x000fe200078e00ff */
[----:B------:R-:W-:Y:S01]  /*1030*/  UISETP.NE.U32.AND UP0, UPT, UR4, URZ, UPT ;  /* 0x0000003f0400728c */ /* 0x000fe2000bf05070 */
[----:B------:R-:W-:Y:S01]  /*1040*/  IMAD.MOV.U32 R4, RZ, RZ, R3 ;  /* 0x000000ffff047224 */ /* 0x000fe200078e0003 */
[----:B0-----:R-:W-:-:S04]  /*1050*/  ULEA UR15, UR6, UR5, 0x18 ;  /* 0x00000005060f7291 */ /* 0x001fc8000f8ec03f */
[----:B------:R-:W-:Y:S02]  /*1060*/  UIADD3 UR5, UR15, 0x2c000, URZ ;  /* 0x0002c0000f057890 */ /* 0x000fe4000fffe03f */
[----:B------:R-:W-:Y:S02]  /*1070*/  USHF.R.U32.HI UR6, URZ, 0x4, UR15 ;  /* 0x000000043f067899 */ /* 0x000fe4000801160f */
[----:B------:R-:W-:Y:S02]  /*1080*/  USHF.R.U32.HI UR5, URZ, 0x4, UR5 ;  /* 0x000000043f057899 */ /* 0x000fe40008011605 */
[----:B------:R-:W-:Y:S02]  /*1090*/  ULOP3.LUT UR6, UR6, 0x3fff, URZ, 0xc0, !UPT ;  /* 0x00003fff06067892 */ /* 0x000fe4000f8ec03f */
[----:B------:R-:W-:Y:S02]  /*10a0*/  ULOP3.LUT UR5, UR5, 0x3fff, URZ, 0xc0, !UPT ;  /* 0x00003fff05057892 */ /* 0x000fe4000f8ec03f */
[----:B------:R-:W-:-:S02]  /*10b0*/  ULOP3.LUT UR17, UR6, 0x10000, URZ, 0xfc, !UPT ;  /* 0x0001000006117892 */ /* 0x000fc4000f8efc3f */
[----:B------:R-:W-:-:S03]  /*10c0*/  ULOP3.LUT UR16, UR5, 0x10000, URZ, 0xfc, !UPT ;  /* 0x0001000005107892 */ /* 0x000fc6000f8efc3f */
[----:B------:R-:W-:-:S09]  /*10d0*/  UMOV UR5, URZ ;  /* 0x0000003f00057c82 */ /* 0x000fd20008000000 */
.L_x_19:
[----:B------:R-:W-:-:S13]  /*10e0*/  ISETP.NE.AND P2, PT, R9, 0x3, PT ;  /* 0x000000030900780c */ /* 0x000fda0003f45270 */
[----:B0-----:R-:W-:Y:S05]  /*10f0*/  @!P2 BRA `(.L_x_15) ;  /* 0x000000000004a947 */ /* 0x001fea0003800000 */
[----:B------:R-:W-:Y:S01]  /*1100*/  BPT.TRAP 0x1 ;  /* 0x000000040000795c */ /* 0x000fe20000300000 */
.L_x_15:
[----:B------:R-:W-:Y:S01]  /*1110*/  SHF.L.U32 R5, R7, 0x1f, RZ ;  /* 0x0000001f07057819 */ /* 0x000fe200000006ff */
[----:B------:R-:W-:-:S12]  /*1120*/  ULEA UR6, UR4, UR15, 0x3 ;  /* 0x0000000f04067291 */ /* 0x000fd8000f8e183f */
.L_x_16:
[----:B0-----:R-:W-:-:S04]  /*1130*/  IMAD.U32 R6, RZ, RZ, UR6 ;  /* 0x00000006ff067e24 */ /* 0x001fc8000f8e00ff */
[----:B------:R0:W2:Y:S03]  /*1140*/  SYNCS.PHASECHK.TRANS64.TRYWAIT P1, [R6+URZ+0x37000], R5 ;  /* 0x03700005060075a7 */ /* 0x0000a6000802017f */
[----:B--2---:R-:W-:Y:S05]  /*1150*/  @!P1 NANOSLEEP.SYNCS 0x989680 ;  /* 0x009896800000995d */ /* 0x004fea0003900000 */
[----:B------:R-:W2:Y:S02]  /*1160*/  @!P1 SYNCS.PHASECHK.TRANS64 P1, [R6+URZ+0x37000], R5 ;  /* 0x03700005060095a7 */ /* 0x000ea4000802007f */
[----:B--2---:R-:W-:Y:S05]  /*1170*/  @!P1 BRA `(.L_x_16) ;  /* 0xfffffffc00ec9947 */ /* 0x004fea000383ffff */
[----:B------:R-:W-:Y:S01]  /*1180*/  ULEA UR8, UR4, UR17, 0x9 ;  /* 0x0000001104087291 */ /* 0x000fe2000f8e483f */
[----:B------:R-:W-:Y:S01]  /*1190*/  WARPGROUP.ARRIVE ;  /* 0x00000000000079c5 */ /* 0x000fe20000000000 */
[----:B------:R-:W-:Y:S02]  /*11a0*/  ULEA UR10, UR4, UR16, 0x7 ;  /* 0x00000010040a7291 */ /* 0x000fe4000f8e383f */
[----:B------:R-:W-:Y:S02]  /*11b0*/  UIADD3 UR6, UR8, 0x80, URZ ;  /* 0x0000008008067890 */ /* 0x000fe4000fffe03f */
[----:B------:R-:W-:Y:S01]  /*11c0*/  UIADD3 UR7, UR8, 0x100, URZ ;  /* 0x0000010008077890 */ /* 0x000fe2000fffe03f */
[----:B------:R-:W-:Y:S01]  /*11d0*/  UMOV UR9, 0xc0000010 ;  /* 0xc000001000097882 */ /* 0x000fe20000000000 */
[----:B------:R-:W-:Y:S01]  /*11e0*/  UMOV UR11, 0xc0000010 ;  /* 0xc0000010000b7882 */ /* 0x000fe20000000000 */
[----:B------:R-:W-:Y:S02]  /*11f0*/  UIADD3 UR14, UR8, 0x180, URZ ;  /* 0x00000180080e7890 */ /* 0x000fe4000fffe03f */
[----:B------:R-:W-:Y:S01]  /*1200*/  QGMMA.64x64x32.F32.E4M3.E4M3 R120, gdesc[UR8], R120, UP0 ;  /* 0x00e00000087879f3 */ /* 0x000fe2000bf00878 */
[----:B------:R-:W-:Y:S01]  /*1210*/  UMOV UR9, 0xc0000010 ;  /* 0xc000001000097882 */ /* 0x000fe20000000000 */
[----:B------:R-:W-:-:S02]  /*1220*/  UMOV UR8, UR6 ;  /* 0x0000000600087c82 */ /* 0x000fc40008000000 */
[----:B------:R-:W-:Y:S01]  /*1230*/  QGMMA.64x64x32.F32.E4M3.E4M3 R88, gdesc[UR8], R88, UP0 ;  /* 0x00e00000085879f3 */ /* 0x000fe2000bf00858 */
[----:B------:R-:W-:Y:S01]  /*1240*/  UMOV UR8, UR7 ;  /* 0x0000000700087c82 */ /* 0x000fe20008000000 */
[----:B------:R-:W-:Y:S02]  /*1250*/  UMOV UR9, 0xc0000010 ;  /* 0xc000001000097882 */ /* 0x000fe40000000000 */
[----:B------:R-:W-:Y:S01]  /*1260*/  QGMMA.64x64x32.F32.E4M3.E4M3 R56, gdesc[UR8], R56, UP0 ;  /* 0x00e00000083879f3 */ /* 0x000fe2000bf00838 */
[----:B------:R-:W-:Y:S01]  /*1270*/  UMOV UR8, UR14 ;  /* 0x0000000e00087c82 */ /* 0x000fe20008000000 */
[----:B------:R-:W-:Y:S02]  /*1280*/  UMOV UR9, 0xc0000010 ;  /* 0xc000001000097882 */ /* 0x000fe40000000000 */
[----:B------:R-:W-:Y:S03]  /*1290*/  QGMMA.64x64x32.F32.E4M3.E4M3 R24, gdesc[UR8], R24, UP0, gsb0 ;  /* 0x00e00000081879f3 */ /* 0x000fe6000b800818 */
[----:B------:R-:W-:-:S02]  /*12a0*/  WARPGROUP.DEPBAR.LE gsb0, 0x1 ;  /* 0x00008000000079c5 */ /* 0x000fc40000010100 */
[----:B------:R-:W-:Y:S05]  /*12b0*/  @!P2 BRA `(.L_x_17) ;  /* 0x000000000004a947 */ /* 0x000fea0003800000 */
[----:B------:R-:W-:Y:S01]  /*12c0*/  BPT.TRAP 0x1 ;  /* 0x000000040000795c */ /* 0x000fe20000300000 */
.L_x_17:
[----:B------:R-:W-:Y:S01]  /*12d0*/  ULEA UR6, UR5, UR15, 0x3 ;  /* 0x0000000f05067291 */ /* 0x000fe2000f8e183f */
[----:B------:R-:W-:-:S03]  /*12e0*/  ISETP.GT.U32.AND P1, PT, R8, 0x1, PT ;  /* 0x000000010800780c */ /* 0x000fc60003f24070 */
[----:B------:R-:W-:-:S04]  /*12f0*/  UIADD3 UR6, UR6, 0x370b0, URZ ;  /* 0x000370b006067890 */ /* 0x000fc8000fffe03f */
[----:B------:R-:W-:-:S09]  /*1300*/  UPRMT UR6, URZ, 0x654, UR6 ;  /* 0x000006543f067896 */ /* 0x000fd20008000006 */
[----:B------:R-:W-:Y:S01]  /*1310*/  SYNCS.ARRIVE.TRANS64.RED.A1T0 RZ, [UR6], RZ ;  /* 0x000000ffffff79a7 */ /* 0x000fe20008100406 */
[----:B------:R-:W-:Y:S05]  /*1320*/  @P1 BRA `(.L_x_18) ;  /* 0x0000000000041947 */ /* 0x000fea0003800000 */
[----:B------:R-:W-:Y:S01]  /*1330*/  BPT.TRAP 0x1 ;  /* 0x000000040000795c */ /* 0x000fe20000300000 */
.L_x_18:
[----:B------:R-:W-:Y:S01]  /*1340*/  UIADD3 UR4, UR4, 0x1, URZ ;  /* 0x0000000104047890 */ /* 0x000fe2000fffe03f */
[C---:B------:R-:W-:Y:S01]  /*1350*/  ISETP.GT.AND P1, PT, R4.reuse, 0x1, PT ;  /* 0x000000010400780c */ /* 0x040fe20003f24270 */
[----:B------:R-:W-:Y:S01]  /*1360*/  UIADD3 UR5, UR5, 0x1, URZ ;  /* 0x0000000105057890 */ /* 0x000fe2000fffe03f */
[----:B------:R-:W-:Y:S01]  /*1370*/  VIADD R4, R4, 0xffffffff ;  /* 0xffffffff04047836 */ /* 0x000fe20000000000 */
[----:B------:R-:W-:Y:S02]  /*1380*/  UISETP.NE.AND UP0, UPT, UR4, 0x16, UPT ;  /* 0x000000160400788c */ /* 0x000fe4000bf05270 */
[----:B------:R-:W-:Y:S02]  /*1390*/  UISETP.NE.AND UP1, UPT, UR5, 0x16, UPT ;  /* 0x000000160500788c */ /* 0x000fe4000bf25270 */
[----:B------:R-:W-:Y:S02]  /*13a0*/  USEL UR6, URZ, 0x1, UP0 ;  /* 0x000000013f067887 */ /* 0x000fe40008000000 */
[----:B------:R-:W-:-:S02]  /*13b0*/  USEL UR4, UR4, URZ, UP0 ;  /* 0x0000003f04047287 */ /* 0x000fc40008000000 */
[----:B------:R-:W-:Y:S02]  /*13c0*/  USEL UR5, UR5, URZ, UP1 ;  /* 0x0000003f05057287 */ /* 0x000fe40008800000 */
[----:B------:R-:W-:Y:S01]  /*13d0*/  UPLOP3.LUT UP0, UPT, UPT, UPT, UPT, 0x80, 0x0 ;  /* 0x000000000000789c */ /* 0x000fe20003f0f070 */
[----:B------:R-:W-:Y:S01]  /*13e0*/  LOP3.LUT R7, R7, UR6, RZ, 0x3c, !PT ;  /* 0x0000000607077c12 */ /* 0x000fe2000f8e3cff */
[----:B------:R-:W-:Y:S09]  /*13f0*/  @P1 BRA `(.L_x_19) ;  /* 0xfffffffc00381947 */ /* 0x000ff2000383ffff */
.L_x_14:
[----:B------:R-:W-:Y:S02]  /*1400*/  WARPGROUP.DEPBAR.LE gsb0, 0x0 ;  /* 0x00008000000079c5 */ /* 0x000fe40000010000 */
[----:B------:R-:W-:Y:S05]  /*1410*/  @!P0 BRA `(.L_x_20) ;  /* 0x0000000000448947 */ /* 0x000fea0003800000 */
[----:B------:R-:W-:-:S04]  /*1420*/  LOP3.LUT R4, R8, 0x1, RZ, 0xfc, !PT ;  /* 0x0000000108047812 */ /* 0x000fc800078efcff */
[----:B------:R-:W-:-:S13]  /*1430*/  ISETP.NE.AND P0, PT, R4, 0x3, PT ;  /* 0x000000030400780c */ /* 0x000fda0003f05270 */
[----:B------:R-:W-:Y:S05]  /*1440*/  @!P0 BRA `(.L_x_21) ;  /* 0x0000000000048947 */ /* 0x000fea0003800000 */
[----:B------:R-:W-:Y:S01]  /*1450*/  BPT.TRAP 0x1 ;  /* 0x000000040000795c */ /* 0x000fe20000300000 */
.L_x_21:
[----:B0-----:R-:W0:Y:S01]  /*1460*/  S2R R6, SR_CgaCtaId ;  /* 0x0000000000067919 */ /* 0x001e220000008800 */
[----:B------:R-:W-:Y:S01]  /*1470*/  IMAD.WIDE.U32 R4, R3, -0x45d1745d, RZ ;  /* 0xba2e8ba303047825 */ /* 0x000fe200078e00ff */
[----:B------:R-:W-:-:S04]  /*1480*/  ISETP.GT.U32.AND P0, PT, R8, 0x1, PT ;  /* 0x000000010800780c */ /* 0x000fc80003f04070 */
[----:B------:R-:W-:Y:S02]  /*1490*/  SHF.R.U32.HI R4, RZ, 0x4, R5 ;  /* 0x00000004ff047819 */ /* 0x000fe40000011605 */
[----:B------:R-:W-:-:S03]  /*14a0*/  MOV R5, 0x400 ;  /* 0x0000040000057802 */ /* 0x000fc60000000f00 */
[----:B------:R-:W-:Y:S01]  /*14b0*/  IMAD R3, R4, -0x16, R3 ;  /* 0xffffffea04037824 */ /* 0x000fe200078e0203 */
[----:B0-----:R-:W-:-:S05]  /*14c0*/  LEA R6, R6, R5, 0x18 ;  /* 0x0000000506067211 */ /* 0x001fca00078ec0ff */
[----:B------:R-:W-:-:S04]  /*14d0*/  IMAD R3, R3, 0x8, R6 ;  /* 0x0000000803037824 */ /* 0x000fc800078e0206 */
[----:B------:R-:W-:-:S05]  /*14e0*/  VIADD R3, R3, 0x370b0 ;  /* 0x000370b003037836 */ /* 0x000fca0000000000 */
[----:B------:R-:W-:-:S04]  /*14f0*/  PRMT R3, RZ, 0x654, R3 ;  /* 0x00000654ff037816 */ /* 0x000fc80000000003 */
[----:B------:R2:W-:Y:S01]  /*1500*/  SYNCS.ARRIVE.TRANS64.RED.A1T0 RZ, [R3+URZ], RZ ;  /* 0x000000ff03ff79a7 */ /* 0x0005e2000810043f */
[----:B------:R-:W-:Y:S05]  /*1510*/  @P0 BRA `(.L_x_20) ;  /* 0x0000000000040947 */ /* 0x000fea0003800000 */
[----:B------:R-:W-:Y:S01]  /*1520*/  BPT.TRAP 0x1 ;  /* 0x000000040000795c */ /* 0x000fe20000300000 */
.L_x_20:
[----:B------:R-:W2:Y:S01]  /*1530*/  S2R R4, SR_TID.X ;  /* 0x0000000000047919 */ /* 0x000ea20000002100 */
[----:B------:R-:W-:Y:S01]  /*1540*/  ULDC.64 UR4, c[0x0][0x280] ;  /* 0x0000a00000047ab9 */ /* 0x000fe20000000a00 */
[----:B0-----:R-:W0:Y:S01]  /*1550*/  S2R R6, SR_CTAID.Y ;  /* 0x0000000000067919 */ /* 0x001e220000002600 */
[----:B------:R-:W3:Y:S01]  /*1560*/  S2R R13, SR_CTAID.X ;  /* 0x00000000000d7919 */ /* 0x000ee20000002500 */
[----:B--2---:R-:W-:-:S04]  /*1570*/  SHF.R.S32.HI R3, RZ, 0x1f, R4 ;  /* 0x0000001fff037819 */ /* 0x004fc80000011404 */
[----:B------:R-:W-:Y:S01]  /*1580*/  LEA.HI R3, R3, R4, RZ, 0x7 ;  /* 0x0000000403037211 */ /* 0x000fe200078f38ff */
[----:B0-----:R-:W-:-:S03]  /*1590*/  IMAD.SHL.U32 R6, R6, 0x40, RZ ;  /* 0x0000004006067824 */ /* 0x001fc600078e00ff */
[----:B------:R-:W-:Y:S01]  /*15a0*/  LOP3.LUT R3, R3, 0xffffff80, RZ, 0xc0, !PT ;  /* 0xffffff8003037812 */ /* 0x000fe200078ec0ff */
[----:B---3--:R-:W-:Y:S01]  /*15b0*/  IMAD.SHL.U32 R14, R13, 0x100, RZ ;  /* 0x000001000d0e7824 */ /* 0x008fe200078e00ff */
[----:B------:R-:W-:-:S03]  /*15c0*/  ISETP.GE.AND P0, PT, R6, UR5, PT ;  /* 0x0000000506007c0c */ /* 0x000fc6000bf06270 */
[----:B------:R-:W-:Y:S01]  /*15d0*/  IMAD.IADD R3, R4, 0x1, -R3 ;  /* 0x0000000104037824 */ /* 0x000fe200078e0a03 */
[----:B------:R-:W-:-:S04]  /*15e0*/  ISETP.GE.OR P0, PT, R14, UR4, P0 ;  /* 0x000000040e007c0c */ /* 0x000fc80008706670 */
[----:B------:R-:W-:-:S04]  /*15f0*/  SHF.R.S32.HI R8, RZ, 0x1f, R3 ;  /* 0x0000001fff087819 */ /* 0x000fc80000011403 */
[----:B------:R-:W-:-:S04]  /*1600*/  LEA.HI R4, R8, R3, RZ, 0x2 ;  /* 0x0000000308047211 */ /* 0x000fc800078f10ff */
[--C-:B------:R-:W-:Y:S02]  /*1610*/  SHF.R.S32.HI R5, RZ, 0x2, R4.reuse ;  /* 0x00000002ff057819 */ /* 0x100fe40000011404 */
[----:B------:R-:W-:-:S04]  /*1620*/  SHF.R.S32.HI R10, RZ, 0x1f, R4 ;  /* 0x0000001fff0a7819 */ /* 0x000fc80000011404 */
[----:B------:R-:W-:Y:S01]  /*1630*/  LEA.HI R10, R10, R5, RZ, 0x3 ;  /* 0x000000050a0a7211 */ /* 0x000fe200078f18ff */
[----:B------:R-:W-:Y:S06]  /*1640*/  @P0 EXIT ;  /* 0x000000000000094d */ /* 0x000fec0003800000 */
[----:B------:R-:W-:Y:S01]  /*1650*/  LOP3.LUT R12, R10, 0xfffffff8, RZ, 0xc0, !PT ;  /* 0xfffffff80a0c7812 */ /* 0x000fe200078ec0ff */
[----:B------:R-:W0:Y:S01]  /*1660*/  LDC.64 R156, c[0x0][0x658] ;  /* 0x00019600ff9c7b82 */ /* 0x000e220000000a00 */
[----:B------:R-:W-:Y:S02]  /*1670*/  LOP3.LUT R10, R4, 0x7ffffffc, RZ, 0xc0, !PT ;  /* 0x7ffffffc040a7812 */ /* 0x000fe400078ec0ff */
[----:B------:R-:W-:Y:S01]  /*1680*/  LEA.HI R8, R8, R3, RZ, 0x5 ;  /* 0x0000000308087211 */ /* 0x000fe200078f28ff */
[----:B------:R-:W-:Y:S02]  /*1690*/  IMAD.IADD R4, R5, 0x1, -R12 ;  /* 0x0000000105047824 */ /* 0x000fe400078e0a0c */
[----:B------:R-:W-:Y:S01]  /*16a0*/  IMAD.IADD R10, R3, 0x1, -R10 ;  /* 0x00000001030a7824 */ /* 0x000fe200078e0a0a */
[----:B------:R-:W-:Y:S02]  /*16b0*/  SHF.R.S32.HI R7, RZ, 0x5, R8 ;  /* 0x00000005ff077819 */ /* 0x000fe40000011408 */
[----:B------:R-:W-:Y:S01]  /*16c0*/  SHF.R.S32.HI R5, RZ, 0x1f, R4 ;  /* 0x0000001fff057819 */ /* 0x000fe20000011404 */
[----:B------:R-:W-:-:S02]  /*16d0*/  IMAD.SHL.U32 R3, R10, 0x2, RZ ;  /* 0x000000020a037824 */ /* 0x000fc400078e00ff */
[----:B------:R-:W-:-:S03]  /*16e0*/  IMAD.WIDE R12, R13, 0x100, R4 ;  /* 0x000001000d0c7825 */ /* 0x000fc600078e0204 */
[----:B------:R-:W-:Y:S02]  /*16f0*/  SHF.R.S32.HI R9, RZ, 0x1f, R3 ;  /* 0x0000001fff097819 */ /* 0x000fe40000011403 */
[C---:B------:R-:W-:Y:S01]  /*1700*/  IADD3 R10, P0, R6.reuse, R3, RZ ;  /* 0x00000003060a7210 */ /* 0x040fe20007f1e0ff */
[----:B------:R-:W-:Y:S01]  /*1710*/  IMAD R5, R7, -0x10, -R14 ;  /* 0xfffffff007057824 */ /* 0x000fe200078e0a0e */
[----:B------:R-:W-:Y:S01]  /*1720*/  IADD3 R3, -R3, UR5, -R6 ;  /* 0x0000000503037c10 */ /* 0x000fe2000fffe906 */
[----:B------:R-:W-:Y:S01]  /*1730*/  IMAD.WIDE R12, R7, 0x10, R12 ;  /* 0x00000010070c7825 */ /* 0x000fe200078e020c */
[----:B------:R-:W-:Y:S02]  /*1740*/  LEA.HI.X.SX32 R11, R6, R9, 0x1, P0 ;  /* 0x00000009060b7211 */ /* 0x000fe400000f0eff */
[----:B-----5:R-:W-:Y:S01]  /*1750*/  FSETP.NEU.AND P0, PT, R0, RZ, PT ;  /* 0x000000ff0000720b */ /* 0x020fe20003f0d000 */
[C---:B0-----:R-:W-:Y:S01]  /*1760*/  IMAD.SHL.U32 R8, R156.reuse, 0x40, RZ ;  /* 0x000000409c087824 */ /* 0x041fe200078e00ff */
[----:B------:R-:W-:Y:S01]  /*1770*/  IADD3 R4, R5, UR4, -R4 ;  /* 0x0000000405047c10 */ /* 0x000fe2000fffe804 */
[-C--:B------:R-:W-:Y:S01]  /*1780*/  IMAD R5, R13, R156.reuse, RZ ;  /* 0x0000009c0d057224 */ /* 0x080fe200078e02ff */
[----:B------:R-:W-:Y:S01]  /*1790*/  SHF.L.U64.HI R6, R156, 0x3, R157 ;  /* 0x000000039c067819 */ /* 0x000fe2000001029d */
[----:B------:R-:W-:Y:S01]  /*17a0*/  IMAD.WIDE.U32 R158, R12, R156, R10 ;  /* 0x0000009c0c9e7225 */ /* 0x000fe200078e000a */
[----:B------:R-:W-:-:S03]  /*17b0*/  SHF.L.U64.HI R7, R156, 0x6, R157 ;  /* 0x000000069c077819 */ /* 0x000fc6000001029d */
[----:B------:R-:W-:Y:S02]  /*17c0*/  IMAD R161, R12, R157, R5 ;  /* 0x0000009d0ca17224 */ /* 0x000fe400078e0205 */
[----:B------:R-:W-:Y:S02]  /*17d0*/  IMAD.SHL.U32 R5, R156, 0x8, RZ ;  /* 0x000000089c057824 */ /* 0x000fe400078e00ff */
[----:B------:R-:W-:Y:S01]  /*17e0*/  IMAD.IADD R161, R159, 0x1, R161 ;  /* 0x000000019fa17824 */ /* 0x000fe200078e02a1 */
[----:B------:R-:W-:Y:S06]  /*17f0*/  @!P0 BRA `(.L_x_22) ;  /* 0x0000007800f48947 */ /* 0x000fec0003800000 */
[----:B------:R-:W-:Y:S01]  /*1800*/  ULDC.64 UR4, c[0x0][0x630] ;  /* 0x00018c0000047ab9 */ /* 0x000fe20000000a00 */
[----:B------:R-:W-:Y:S01]  /*1810*/  ISETP.GE.AND P1, PT, R4, 0x1, PT ;  /* 0x000000010400780c */ /* 0x000fe20003f26270 */
[----:B------:R-:W-:Y:S01]  /*1820*/  IMAD R9, R13, UR4, RZ ;  /* 0x000000040d097c24 */ /* 0x000fe2000f8e02ff */
[----:B------:R-:W-:Y:S01]  /*1830*/  ULDC.64 UR6, c[0x0][0x628] ;  /* 0x00018a0000067ab9 */ /* 0x000fe20000000a00 */
[----:B------:R-:W-:Y:S01]  /*1840*/  IMAD.WIDE.U32 R14, R12, UR4, R10 ;  /* 0x000000040c0e7c25 */ /* 0x000fe2000f8e000a */
[----:B------:R-:W-:-:S03]  /*1850*/  ISETP.LT.OR P0, PT, R3, 0x1, !P1 ;  /* 0x000000010300780c */ /* 0x000fc60004f01670 */
[----:B------:R-:W-:Y:S01]  /*1860*/  IMAD R9, R12, UR5, R9 ;  /* 0x000000050c097c24 */ /* 0x000fe2000f8e0209 */
[----:B------:R-:W-:-:S04]  /*1870*/  IADD3 R14, P2, R14, UR6, RZ ;  /* 0x000000060e0e7c10 */ /* 0x000fc8000ff5e0ff */
[--C-:B------:R-:W-:Y:S02]  /*1880*/  IADD3.X R15, R15, UR7, R9.reuse, P2, !PT ;  /* 0x000000070f0f7c10 */ /* 0x100fe400097fe409 */
[----:B------:R-:W-:-:S03]  /*1890*/  PRMT R9, RZ, 0x7610, R9 ;  /* 0x00007610ff097816 */ /* 0x000fc60000000009 */
[----:B------:R-:W0:Y:S03]  /*18a0*/  @!P0 LDC.64 R16, c[0x0][0x650] ;  /* 0x00019400ff108b82 */ /* 0x000e260000000a00 */
[----:B------:R-:W2:Y:S01]  /*18b0*/  @!P0 LDG.E.U8 R9, desc[UR12][R14.64] ;  /* 0x0000000c0e098981 */ /* 0x000ea2000c1e1100 */
[----:B------:R-:W-:-:S13]  /*18c0*/  ISETP.LT.OR P2, PT, R3, 0x2, !P1 ;  /* 0x000000020300780c */ /* 0x000fda0004f41670 */
[----:B------:R-:W3:Y:S01]  /*18d0*/  @!P2 LDC.64 R152, c[0x0][0x650] ;  /* 0x00019400ff98ab82 */ /* 0x000ee20000000a00 */
[----:B0-----:R-:W-:-:S05]  /*18e0*/  @!P0 IADD3 R16, P3, R158, R16, RZ ;  /* 0x000000109e108210 */ /* 0x001fca0007f7e0ff */
[----:B------:R-:W-:Y:S01]  /*18f0*/  @!P0 IMAD.X R17, R161, 0x1, R17, P3 ;  /* 0x00000001a1118824 */ /* 0x000fe200018e0611 */
[----:B--2---:R-:W-:-:S04]  /*1900*/  LOP3.LUT R9, R9, 0xff, RZ, 0xc0, !PT ;  /* 0x000000ff09097812 */ /* 0x004fc800078ec0ff */
[----:B------:R-:W-:-:S05]  /*1910*/  F2FP.F16.E4M3.UNPACK_B R9, R9 ;  /* 0x00000009ff09723e */ /* 0x000fca00020006ff */
[----:B------:R-:W-:-:S05]  /*1920*/  HADD2.F32 R9, -RZ, R9.H0_H0 ;  /* 0x20000009ff097230 */ /* 0x000fca0000004100 */
[----:B------:R-:W-:-:S04]  /*1930*/  FMUL R9, R9, R0 ;  /* 0x0000000009097220 */ /* 0x000fc80000400000 */
[----:B-1----:R-:W-:-:S05]  /*1940*/  FFMA R9, R120, R2, R9 ;  /* 0x0000000278097223 */ /* 0x002fca0000000009 */
[----:B------:R-:W-:Y:S02]  /*1950*/  F2FP.SATFINITE.E4M3.F32.PACK_AB_MERGE_C R23, RZ, R9, RZ ;  /* 0x00000009ff17723e */ /* 0x000fe400048070ff */
[----:B------:R-:W-:-:S03]  /*1960*/  PRMT R9, RZ, 0x7610, R9 ;  /* 0x00007610ff097816 */ /* 0x000fc60000000009 */
[----:B------:R0:W-:Y:S04]  /*1970*/  @!P0 STG.E.U8 desc[UR12][R16.64], R23 ;  /* 0x0000001710008986 */ /* 0x0001e8000c10110c */
[----:B------:R-:W2:Y:S01]  /*1980*/  @!P2 LDG.E.U8 R9, desc[UR12][R14.64+0x1] ;  /* 0x0000010c0e09a981 */ /* 0x000ea2000c1e1100 */
[----:B------:R-:W-:-:S05]  /*1990*/  IADD3 R21, P0, R12, 0x8, RZ ;  /* 0x000000080c157810 */ /* 0x000fca0007f1e0ff */
[----:B------:R-:W-:Y:S01]  /*19a0*/  IMAD.X R22, RZ, RZ, R13, P0 ;  /* 0x000000ffff167224 */ /* 0x000fe200000e060d */
[----:B------:R-:W-:Y:S01]  /*19b0*/  ISETP.GE.AND P0, PT, R4, 0x9, PT ;  /* 0x000000090400780c */ /* 0x000fe20003f06270 */
[----:B------:R-:W-:-:S03]  /*19c0*/  IMAD.WIDE.U32 R18, R21, UR4, R10 ;  /* 0x0000000415127c25 */ /* 0x000fc6000f8e000a */
[----:B------:R-:W-:Y:S01]  /*19d0*/  ISETP.LT.OR P3, PT, R3, 0x1, !P0 ;  /* 0x000000010300780c */ /* 0x000fe20004761670 */
[----:B------:R-:W-:Y:S01]  /*19e0*/  IMAD R22, R22, UR4, RZ ;  /* 0x0000000416167c24 */ /* 0x000fe2000f8e02ff */
[----:B0-----:R-:W-:Y:S02]  /*19f0*/  IADD3 R16, P4, R18, UR6, RZ ;  /* 0x0000000612107c10 */ /* 0x001fe4000ff9e0ff */
[----:B--2---:R-:W-:-:S04]  /*1a00*/  LOP3.LUT R9, R9, 0xff, RZ, 0xc0, !PT ;  /* 0x000000ff09097812 */ /* 0x004fc800078ec0ff */
[----:B------:R-:W-:-:S05]  /*1a10*/  F2FP.F16.E4M3.UNPACK_B R9, R9 ;  /* 0x00000009ff09723e */ /* 0x000fca00020006ff */
[----:B------:R-:W-:-:S05]  /*1a20*/  HADD2.F32 R9, -RZ, R9.H0_H0 ;  /* 0x20000009ff097230 */ /* 0x000fca0000004100 */
[----:B------:R-:W-:Y:S01]  /*1a30*/  FMUL R20, R9, R0 ;  /* 0x0000000009147220 */ /* 0x000fe20000400000 */
[----:B------:R-:W-:-:S03]  /*1a40*/  IMAD R9, R21, UR5, R22 ;  /* 0x0000000515097c24 */ /* 0x000fc6000f8e0216 */
[----:B------:R-:W-:Y:S01]  /*1a50*/  FFMA R121, R121, R2, R20 ;  /* 0x0000000279797223 */ /* 0x000fe20000000014 */
[----:B---3--:R-:W-:Y:S02]  /*1a60*/  @!P2 IADD3 R20, P5, R158, R152, RZ ;  /* 0x000000989e14a210 */ /* 0x008fe40007fbe0ff */
[----:B------:R-:W-:Y:S02]  /*1a70*/  IADD3.X R17, R19, UR7, R9, P4, !PT ;  /* 0x0000000713117c10 */ /* 0x000fe4000a7fe409 */
[----:B------:R-:W-:Y:S01]  /*1a80*/  F2FP.SATFINITE.E4M3.F32.PACK_AB_MERGE_C R121, RZ, R121, RZ ;  /* 0x00000079ff79723e */ /* 0x000fe200048070ff */
[----:B------:R-:W-:Y:S01]  /*1a90*/  @!P2 IMAD.X R21, R161, 0x1, R153, P5 ;  /* 0x00000001a115a824 */ /* 0x000fe200028e0699 */
[----:B------:R-:W-:Y:S01]  /*1aa0*/  PRMT R9, RZ, 0x7610, R9 ;  /* 0x00007610ff097816 */ /* 0x000fe20000000009 */
[----:B------:R-:W0:Y:S03]  /*1ab0*/  @!P3 LDC.64 R18, c[0x0][0x650] ;  /* 0x00019400ff12bb82 */ /* 0x000e260000000a00 */
[----:B------:R1:W-:Y:S04]  /*1ac0*/  @!P2 STG.E.U8 desc[UR12][R20.64+0x1], R121 ;  /* 0x000001791400a986 */ /* 0x0003e8000c10110c */
[----:B------:R-:W2:Y:S01]  /*1ad0*/  @!P3 LDG.E.U8 R9, desc[UR12][R16.64] ;  /* 0x0000000c1009b981 */ /* 0x000ea2000c1e1100 */
[----:B------:R-:W-:-:S13]  /*1ae0*/  ISETP.LT.OR P2, PT, R3, 0x2, !P0 ;  /* 0x000000020300780c */ /* 0x000fda0004741670 */
[----:B-1----:R-:W1:Y:S01]  /*1af0*/  @!P2 LDC.64 R20, c[0x0][0x650] ;  /* 0x00019400ff14ab82 */ /* 0x002e620000000a00 */
[----:B0-----:R-:W-:-:S04]  /*1b00*/  @!P3 IADD3 R18, P4, P5, R158, R18, R5 ;  /* 0x000000129e12b210 */ /* 0x001fc80007d9e005 */
[----:B------:R-:W-:Y:S02]  /*1b10*/  @!P3 IADD3.X R19, R161, R19, R6, P4, P5 ;  /* 0x00000013a113b210 */ /* 0x000fe400027ea406 */
[----:B--2---:R-:W-:-:S04]  /*1b20*/  LOP3.LUT R9, R9, 0xff, RZ, 0xc0, !PT ;  /* 0x000000ff09097812 */ /* 0x004fc800078ec0ff */
[----:B------:R-:W-:-:S05]  /*1b30*/  F2FP.F16.E4M3.UNPACK_B R9, R9 ;  /* 0x00000009ff09723e */ /* 0x000fca00020006ff */
[----:B------:R-:W-:-:S05]  /*1b40*/  HADD2.F32 R9, -RZ, R9.H0_H0 ;  /* 0x20000009ff097230 */ /* 0x000fca0000004100 */
[----:B------:R-:W-:-:S04]  /*1b50*/  FMUL R9, R9, R0 ;  /* 0x0000000009097220 */ /* 0x000fc80000400000 */
[----:B------:R-:W-:-:S05]  /*1b60*/  FFMA R9, R122, R2, R9 ;  /* 0x000000027a097223 */ /* 0x000fca0000000009 */
[----:B------:R-:W-:Y:S02]  /*1b70*/  F2FP.SATFINITE.E4M3.F32.PACK_AB_MERGE_C R23, RZ, R9, RZ ;  /* 0x00000009ff17723e */ /* 0x000fe400048070ff */
[----:B------:R-:W-:-:S03]  /*1b80*/  PRMT R9, RZ, 0x7610, R9 ;  /* 0x00007610ff097816 */ /* 0x000fc60000000009 */
[----:B------:R0:W-:Y:S04]  /*1b90*/  @!P3 STG.E.U8 desc[UR12][R18.64], R23 ;  /* 0x000000171200b986 */ /* 0x0001e8000c10110c */
[----:B------:R-:W2:Y:S01]  /*1ba0*/  @!P2 LDG.E.U8 R9, desc[UR12][R16.64+0x1] ;  /* 0x0000010c1009a981 */ /* 0x000ea2000c1e1100 */
[----:B------:R-:W-:Y:S02]  /*1bb0*/  ISETP.LT.OR P3, PT, R3, 0x9, !P1 ;  /* 0x000000090300780c */ /* 0x000fe40004f61670 */
[----:B-1----:R-:W-:-:S04]  /*1bc0*/  @!P2 IADD3 R20, P4, P5, R158, R20, R5 ;  /* 0x000000149e14a210 */ /* 0x002fc80007d9e005 */
[----:B------:R-:W-:-:S07]  /*1bd0*/  @!P2 IADD3.X R21, R161, R21, R6, P4, P5 ;  /* 0x00000015a115a210 */ /* 0x000fce00027ea406 */
[----:B0-----:R-:W0:Y:S01]  /*1be0*/  @!P3 LDC.64 R18, c[0x0][0x650] ;  /* 0x00019400ff12bb82 */ /* 0x001e220000000a00 */
[----:B--2---:R-:W-:-:S04]  /*1bf0*/  LOP3.LUT R9, R9, 0xff, RZ, 0xc0, !PT ;  /* 0x000000ff09097812 */ /* 0x004fc800078ec0ff */
[----:B------:R-:W-:-:S05]  /*1c00*/  F2FP.F16.E4M3.UNPACK_B R9, R9 ;  /* 0x00000009ff09723e */ /* 0x000fca00020006ff */
[----:B------:R-:W-:-:S05]  /*1c10*/  HADD2.F32 R9, -RZ, R9.H0_H0 ;  /* 0x20000009ff097230 */ /* 0x000fca0000004100 */
[----:B------:R-:W-:Y:S01]  /*1c20*/  FMUL R22, R9, R0 ;  /* 0x0000000009167220 */ /* 0x000fe20000400000 */
[----:B------:R-:W-:-:S03]  /*1c30*/  PRMT R9, RZ, 0x7610, R9 ;  /* 0x00007610ff097816 */ /* 0x000fc60000000009 */
[----:B------:R-:W-:-:S05]  /*1c40*/  FFMA R22, R123, R2, R22 ;  /* 0x000000027b167223 */ /* 0x000fca0000000016 */
[----:B------:R-:W-:-:S05]  /*1c50*/  F2FP.SATFINITE.E4M3.F32.PACK_AB_MERGE_C R23, RZ, R22, RZ ;  /* 0x00000016ff17723e */ /* 0x000fca00048070ff */
[----:B------:R1:W-:Y:S04]  /*1c60*/  @!P2 STG.E.U8 desc[UR12][R20.64+0x1], R23 ;  /* 0x000001171400a986 */ /* 0x0003e8000c10110c */
[----:B------:R-:W2:Y:S01]  /*1c70*/  @!P3 LDG.E.U8 R9, desc[UR12][R14.64+0x8] ;  /* 0x0000080c0e09b981 */ /* 0x000ea2000c1e1100 */
[----:B------:R-:W-:Y:S02]  /*1c80*/  ISETP.LT.OR P4, PT, R3, 0xa, !P1 ;  /* 0x0000000a0300780c */ /* 0x000fe40004f81670 */
[----:B0-----:R-:W-:-:S05]  /*1c90*/  @!P3 IADD3 R18, P2, R158, R18, RZ ;  /* 0x000000129e12b210 */ /* 0x001fca0007f5e0ff */
[----:B------:R-:W-:-:S06]  /*1ca0*/  @!P3 IMAD.X R19, R161, 0x1, R19, P2 ;  /* 0x00000001a113b824 */ /* 0x000fcc00010e0613 */
[----:B-1----:R-:W0:Y:S01]  /*1cb0*/  @!P4 LDC.64 R20, c[0x0][0x650] ;  /* 0x00019400ff14cb82 */ /* 0x002e220000000a00 */
        /* <DEDUP_REMOVED lines=23> */
[----:B0-----:R-:W-:-:S04]  /*1e30*/  @!P2 IADD3 R18, P4, P5, R158, R18, R5 ;  /* 0x000000129e12a210 */ /* 0x001fc80007d9e005 */
[----:B------:R-:W-:-:S07]  /*1e40*/  @!P2 IADD3.X R19, R161, R19, R6, P4, P5 ;  /* 0x00000013a113a210 */ /* 0x000fce00027ea406 */
        /* <DEDUP_REMOVED lines=312> */
[----:B------:R-:W0:Y:S01]  /*31d0*/  @!P1 LDC.64 R120, c[0x0][0x650] ;  /* 0x00019400ff789b82 */ /* 0x000e220000000a00 */
[----:B--2---:R-:W-:-:S04]  /*31e0*/  LOP3.LUT R9, R9, 0xff, RZ, 0xc0, !PT ;  /* 0x000000ff09097812 */ /* 0x004fc800078ec0ff */
[----:B------:R-:W-:-:S05]  /*31f0*/  F2FP.F16.E4M3.UNPACK_B R9, R9 ;  /* 0x00000009ff09723e */ /* 0x000fca00020006ff */
[----:B------:R-:W-:-:S05]  /*3200*/  HADD2.F32 R9, -RZ, R9.H0_H0 ;  /* 0x20000009ff097230 */ /* 0x000fca0000004100 */
[----:B------:R-:W-:-:S04]  /*3210*/  FMUL R9, R9, R0 ;  /* 0x0000000009097220 */ /* 0x000fc80000400000 */
[----:B------:R-:W-:-:S05]  /*3220*/  FFMA R9, R150, R2, R9 ;  /* 0x0000000296097223 */ /* 0x000fca0000000009 */
[----:B-1----:R-:W-:Y:S02]  /*3230*/  F2FP.SATFINITE.E4M3.F32.PACK_AB_MERGE_C R23, RZ, R9, RZ ;  /* 0x00000009ff17723e */ /* 0x002fe400048070ff */
[----:B------:R-:W-:-:S03]  /*3240*/  PRMT R9, RZ, 0x7610, R9 ;  /* 0x00007610ff097816 */ /* 0x000fc60000000009 */
[----:B------:R0:W-:Y:S04]  /*3250*/  @!P2 STG.E.U8 desc[UR12][R18.64+0x38], R23 ;  /* 0x000038171200a986 */ /* 0x0001e8000c10110c */
[----:B------:R1:W2:Y:S01]  /*3260*/  @!P1 LDG.E.U8 R9, desc[UR12][R16.64+0x39] ;  /* 0x0000390c10099981 */ /* 0x0002a2000c1e1100 */
[----:B------:R-:W-:-:S05]  /*3270*/  IADD3 R21, P0, R12, 0x40, RZ ;  /* 0x000000400c157810 */ /* 0x000fca0007f1e0ff */
[----:B------:R-:W-:Y:S01]  /*3280*/  IMAD.X R22, RZ, RZ, R13, P0 ;  /* 0x000000ffff167224 */ /* 0x000fe200000e060d */
[----:B------:R-:W-:Y:S01]  /*3290*/  ISETP.GE.AND P0, PT, R4, 0x41, PT ;  /* 0x000000410400780c */ /* 0x000fe20003f06270 */
[----:B------:R-:W-:Y:S01]  /*32a0*/  IMAD.WIDE.U32 R14, R21, UR4, R10 ;  /* 0x00000004150e7c25 */ /* 0x000fe2000f8e000a */
[----:B0-----:R-:W-:Y:S02]  /*32b0*/  @!P1 IADD3 R18, P4, P5, R158, R120, R5 ;  /* 0x000000789e129210 */ /* 0x001fe40007d9e005 */
[----:B------:R-:W-:Y:S01]  /*32c0*/  ISETP.LT.OR P3, PT, R3, 0x1, !P0 ;  /* 0x000000010300780c */ /* 0x000fe20004761670 */
[----:B------:R-:W-:Y:S01]  /*32d0*/  IMAD R22, R22, UR4, RZ ;  /* 0x0000000416167c24 */ /* 0x000fe2000f8e02ff */
[----:B------:R-:W-:Y:S02]  /*32e0*/  IADD3 R14, P2, R14, UR6, RZ ;  /* 0x000000060e0e7c10 */ /* 0x000fe4000ff5e0ff */
[----:B------:R-:W-:Y:S01]  /*32f0*/  @!P1 IADD3.X R19, R161, R121, R6, P4, P5 ;  /* 0x00000079a1139210 */ /* 0x000fe200027ea406 */
[----:B------:R-:W-:-:S05]  /*3300*/  IMAD R21, R21, UR5, R22 ;  /* 0x0000000515157c24 */ /* 0x000fca000f8e0216 */
[----:B------:R-:W-:-:S03]  /*3310*/  IADD3.X R15, R15, UR7, R21, P2, !PT ;  /* 0x000000070f0f7c10 */ /* 0x000fc600097fe415 */
        /* <DEDUP_REMOVED lines=29> */
[----:B-1----:R-:W-:Y:S02]  /*34f0*/  IADD3 R16, P4, R18, UR6, RZ ;  /* 0x0000000612107c10 */ /* 0x002fe4000ff9e0ff */
[----:B--2---:R-:W-:-:S04]  /*3500*/  LOP3.LUT R9, R9, 0xff, RZ, 0xc0, !PT ;  /* 0x000000ff09097812 */ /* 0x004fc800078ec0ff */
[----:B------:R-:W-:-:S05]  /*3510*/  F2FP.F16.E4M3.UNPACK_B R9, R9 ;  /* 0x00000009ff09723e */ /* 0x000fca00020006ff */
[----:B------:R-:W-:-:S05]  /*3520*/  HADD2.F32 R9, -RZ, R9.H0_H0 ;  /* 0x20000009ff097230 */ /* 0x000fca0000004100 */
[----:B------:R-:W-:Y:S01]  /*3530*/  FMUL R20, R9, R0 ;  /* 0x0000000009147220 */ /* 0x000fe20000400000 */
[----:B------:R-:W-:Y:S02]  /*3540*/  IMAD R9, R21, UR5, R22 ;  /* 0x0000000515097c24 */ /* 0x000fe4000f8e0216 */
[----:B------:R-:W1:Y:S01]  /*3550*/  @!P3 LDC.64 R22, c[0x0][0x650] ;  /* 0x00019400ff16bb82 */ /* 0x000e620000000a00 */
[----:B------:R-:W-:Y:S01]  /*3560*/  FFMA R89, R89, R2, R20 ;  /* 0x0000000259597223 */ /* 0x000fe20000000014 */
[----:B0-----:R-:W-:Y:S02]  /*3570*/  @!P2 IADD3 R20, P5, P6, R158, R120, R8 ;  /* 0x000000789e14a210 */ /* 0x001fe40007ebe008 */
[----:B------:R-:W-:Y:S02]  /*3580*/  IADD3.X R17, R19, UR7, R9, P4, !PT ;  /* 0x0000000713117c10 */ /* 0x000fe4000a7fe409 */
[----:B------:R-:W-:Y:S02]  /*3590*/  @!P2 IADD3.X R21, R161, R121, R7, P5, P6 ;  /* 0x00000079a115a210 */ /* 0x000fe40002fec407 */
[----:B------:R-:W-:-:S02]  /*35a0*/  F2FP.SATFINITE.E4M3.F32.PACK_AB_MERGE_C R89, RZ, R89, RZ ;  /* 0x00000059ff59723e */ /* 0x000fc400048070ff */
[----:B------:R-:W-:-:S03]  /*35b0*/  PRMT R9, RZ, 0x7610, R9 ;  /* 0x00007610ff097816 */ /* 0x000fc60000000009 */
[----:B------:R0:W-:Y:S04]  /*35c0*/  @!P2 STG.E.U8 desc[UR12][R20.64+0x1], R89 ;  /* 0x000001591400a986 */ /* 0x0001e8000c10110c */
[----:B------:R-:W2:Y:S01]  /*35d0*/  @!P3 LDG.E.U8 R9, desc[UR12][R16.64] ;  /* 0x0000000c1009b981 */ /* 0x000ea2000c1e1100 */
[----:B------:R-:W-:Y:S02]  /*35e0*/  @!P3 IADD3 R19, P4, P5, R8, R158, R5 ;  /* 0x0000009e0813b210 */ /* 0x000fe40007d9e005 */
[----:B------:R-:W-:Y:S02]  /*35f0*/  ISETP.LT.OR P2, PT, R3, 0x2, !P1 ;  /* 0x000000020300780c */ /* 0x000fe40004f41670 */
[----:B-1----:R-:W-:Y:S02]  /*3600*/  @!P3 IADD3 R18, P6, R19, R22, RZ ;  /* 0x000000161312b210 */ /* 0x002fe40007fde0ff */
[----:B0-----:R-:W-:-:S05]  /*3610*/  @!P3 IADD3.X R20, R7, R161, R6, P4, P5 ;  /* 0x000000a10714b210 */ /* 0x001fca00027ea406 */
[----:B------:R-:W-:-:S04]  /*3620*/  @!P3 IMAD.X R19, R20, 0x1, R23, P6 ;  /* 0x000000011413b824 */ /* 0x000fc800030e0617 */
[----:B------:R-:W0:Y:S01]  /*3630*/  @!P2 LDC.64 R88, c[0x0][0x650] ;  /* 0x00019400ff58ab82 */ /* 0x000e220000000a00 */
        /* <DEDUP_REMOVED lines=9> */
[----:B------:R-:W-:Y:S02]  /*36d0*/  @!P2 IADD3 R21, P4, P5, R8, R158, R5 ;  /* 0x0000009e0815a210 */ /* 0x000fe40007d9e005 */
[----:B------:R-:W-:Y:S02]  /*36e0*/  ISETP.LT.OR P3, PT, R3, 0x9, !P0 ;  /* 0x000000090300780c */ /* 0x000fe40004761670 */
[----:B0-----:R-:W-:Y:S02]  /*36f0*/  @!P2 IADD3 R20, P6, R21, R88, RZ ;  /* 0x000000581514a210 */ /* 0x001fe40007fde0ff */
[----:B-1----:R-:W-:-:S05]  /*3700*/  @!P2 IADD3.X R18, R7, R161, R6, P4, P5 ;  /* 0x000000a10712a210 */ /* 0x002fca00027ea406 */
[----:B------:R-:W-:-:S04]  /*3710*/  @!P2 IMAD.X R21, R18, 0x1, R89, P6 ;  /* 0x000000011215a824 */ /* 0x000fc800030e0659 */
[----:B------:R-:W0:Y:S01]  /*3720*/  @!P3 LDC.64 R18, c[0x0][0x650] ;  /* 0x00019400ff12bb82 */ /* 0x000e220000000a00 */
        /* <DEDUP_REMOVED lines=29> */
[----:B------:R-:W-:Y:S01]  /*3900*/  FMUL R22, R9, R0 ;  /* 0x0000000009167220 */ /* 0x000fe20000400000 */
[----:B------:R-:W-:-:S03]  /*3910*/  PRMT R9, RZ, 0x7610, R9 ;  /* 0x00007610ff097816 */ /* 0x000fc60000000009 */
[----:B------:R-:W-:-:S05]  /*3920*/  FFMA R22, R93, R2, R22 ;  /* 0x000000025d167223 */ /* 0x000fca0000000016 */
[----:B-1----:R-:W-:-:S05]  /*3930*/  F2FP.SATFINITE.E4M3.F32.PACK_AB_MERGE_C R23, RZ, R22, RZ ;  /* 0x00000016ff17723e */ /* 0x002fca00048070ff */
        /* <DEDUP_REMOVED lines=327> */
[----:B------:R-:W-:Y:S02]  /*4db0*/  @!P0 IADD3.X R21, R161, R21, R7, P3, P4 ;  /* 0x00000015a1158210 */ /* 0x000fe40001fe8407 */
[----:B--2---:R-:W-:-:S04]  /*4dc0*/  LOP3.LUT R9, R9, 0xff, RZ, 0xc0, !PT ;  /* 0x000000ff09097812 */ /* 0x004fc800078ec0ff */
[----:B------:R-:W-:-:S05]  /*4dd0*/  F2FP.F16.E4M3.UNPACK_B R9, R9 ;  /* 0x00000009ff09723e */ /* 0x000fca00020006ff */
[----:B------:R-:W-:-:S05]  /*4de0*/  HADD2.F32 R9, -RZ, R9.H0_H0 ;  /* 0x20000009ff097230 */ /* 0x000fca0000004100 */
[----:B------:R-:W-:Y:S01]  /*4df0*/  FMUL R22, R9, R0 ;  /* 0x0000000009167220 */ /* 0x000fe20000400000 */
[----:B------:R-:W-:-:S03]  /*4e00*/  PRMT R9, RZ, 0x7610, R9 ;  /* 0x00007610ff097816 */ /* 0x000fc60000000009 */
[----:B------:R-:W-:-:S05]  /*4e10*/  FFMA R22, R117, R2, R22 ;  /* 0x0000000275167223 */ /* 0x000fca0000000016 */
[----:B-1----:R-:W-:Y:S02]  /*4e20*/  F2FP.SATFINITE.E4M3.F32.PACK_AB_MERGE_C R19, RZ, R22, RZ ;  /* 0x00000016ff13723e */ /* 0x002fe400048070ff */
[----:B------:R-:W0:Y:S03]  /*4e30*/  @!P2 LDC.64 R22, c[0x0][0x650] ;  /* 0x00019400ff16ab82 */ /* 0x000e260000000a00 */
[----:B------:R1:W-:Y:S04]  /*4e40*/  @!P0 STG.E.U8 desc[UR12][R20.64+0x39], R19 ;  /* 0x0000391314008986 */ /* 0x0003e8000c10110c */
[----:B------:R-:W2:Y:S01]  /*4e50*/  @!P2 LDG.E.U8 R9, desc[UR12][R16.64+0x38] ;  /* 0x0000380c1009a981 */ /* 0x000ea2000c1e1100 */
[----:B------:R-:W-:-:S02]  /*4e60*/  @!P2 IADD3 R15, P0, P3, R8, R158, R5 ;  /* 0x0000009e080fa210 */ /* 0x000fc40007b1e005 */
[----:B------:R-:W-:Y:S02]  /*4e70*/  ISETP.LT.OR P1, PT, R3, 0x3a, !P1 ;  /* 0x0000003a0300780c */ /* 0x000fe40004f21670 */
[----:B------:R-:W-:-:S11]  /*4e80*/  @!P2 IADD3.X R18, R7, R161, R6, P0, P3 ;  /* 0x000000a10712a210 */ /* 0x000fd600007e6406 */
[----:B------:R-:W3:Y:S01]  /*4e90*/  @!P1 LDC.64 R88, c[0x0][0x650] ;  /* 0x00019400ff589b82 */ /* 0x000ee20000000a00 */
[----:B0-----:R-:W-:-:S05]  /*4ea0*/  @!P2 IADD3 R14, P4, R15, R22, RZ ;  /* 0x000000160f0ea210 */ /* 0x001fca0007f9e0ff */
[----:B------:R-:W-:Y:S01]  /*4eb0*/  @!P2 IMAD.X R15, R18, 0x1, R23, P4 ;  /* 0x00000001120fa824 */ /* 0x000fe200020e0617 */
        /* <DEDUP_REMOVED lines=9> */
[----:B------:R-:W-:Y:S02]  /*4f50*/  IADD3 R19, P0, R12, 0x80, RZ ;  /* 0x000000800c137810 */ /* 0x000fe40007f1e0ff */
[----:B------:R-:W-:-:S03]  /*4f60*/  @!P1 IADD3 R23, P2, P4, R8, R158, R5 ;  /* 0x0000009e08179210 */ /* 0x000fc60007c5e005 */
[----:B------:R-:W-:Y:S01]  /*4f70*/  IMAD.X R20, RZ, RZ, R13, P0 ;  /* 0x000000ffff147224 */ /* 0x000fe200000e060d */
[----:B------:R-:W-:Y:S02]  /*4f80*/  ISETP.GE.AND P0, PT, R4, 0x81, PT ;  /* 0x000000810400780c */ /* 0x000fe40003f06270 */
[----:B0-----:R-:W-:Y:S01]  /*4f90*/  @!P1 IADD3.X R14, R7, R161, R6, P2, P4 ;  /* 0x000000a1070e9210 */ /* 0x001fe200017e8406 */
[----:B------:R-:W-:Y:S01]  /*4fa0*/  IMAD R20, R20, UR4, RZ ;  /* 0x0000000414147c24 */ /* 0x000fe2000f8e02ff */
[----:B------:R-:W-:Y:S02]  /*4fb0*/  ISETP.LT.OR P3, PT, R3, 0x1, !P0 ;  /* 0x000000010300780c */ /* 0x000fe40004761670 */
[----:B---3--:R-:W-:Y:S02]  /*4fc0*/  @!P1 IADD3 R16, P5, R23, R88, RZ ;  /* 0x0000005817109210 */ /* 0x008fe40007fbe0ff */
[----:B------:R-:W-:-:S03]  /*4fd0*/  PRMT R7, RZ, 0x7610, R7 ;  /* 0x00007610ff077816 */ /* 0x000fc60000000007 */
[----:B------:R-:W-:-:S06]  /*4fe0*/  @!P1 IMAD.X R17, R14, 0x1, R89, P5 ;  /* 0x000000010e119824 */ /* 0x000fcc00028e0659 */
[----:B------:R-:W0:Y:S01]  /*4ff0*/  @!P3 LDC.64 R22, c[0x0][0x650] ;  /* 0x00019400ff16bb82 */ /* 0x000e220000000a00 */
[----:B--2---:R-:W-:-:S04]  /*5000*/  LOP3.LUT R9, R9, 0xff, RZ, 0xc0, !PT ;  /* 0x000000ff09097812 */ /* 0x004fc800078ec0ff */
[----:B------:R-:W-:-:S05]  /*5010*/  F2FP.F16.E4M3.UNPACK_B R9, R9 ;  /* 0x00000009ff09723e */ /* 0x000fca00020006ff */
[----:B------:R-:W-:-:S05]  /*5020*/  HADD2.F32 R9, -RZ, R9.H0_H0 ;  /* 0x20000009ff097230 */ /* 0x000fca0000004100 */
[----:B------:R-:W-:Y:S01]  /*5030*/  FMUL R18, R9, R0 ;  /* 0x0000000009127220 */ /* 0x000fe20000400000 */
[----:B------:R-:W-:-:S04]  /*5040*/  IMAD.WIDE.U32 R8, R19, UR4, R10 ;  /* 0x0000000413087c25 */ /* 0x000fc8000f8e000a */
[----:B------:R-:W-:Y:S01]  /*5050*/  FFMA R18, R119, R2, R18 ;  /* 0x0000000277127223 */ /* 0x000fe20000000012 */
[----:B------:R-:W-:Y:S01]  /*5060*/  IMAD R19, R19, UR5, R20 ;  /* 0x0000000513137c24 */ /* 0x000fe2000f8e0214 */
[----:B------:R-:W-:-:S03]  /*5070*/  IADD3 R8, P2, R8, UR6, RZ ;  /* 0x0000000608087c10 */ /* 0x000fc6000ff5e0ff */
[----:B------:R-:W-:Y:S02]  /*5080*/  F2FP.SATFINITE.E4M3.F32.PACK_AB_MERGE_C R21, RZ, R18, RZ ;  /* 0x00000012ff15723e */ /* 0x000fe400048070ff */
[----:B------:R-:W-:-:S03]  /*5090*/  IADD3.X R9, R9, UR7, R19, P2, !PT ;  /* 0x0000000709097c10 */ /* 0x000fc600097fe413 */
[----:B------:R1:W-:Y:S04]  /*50a0*/  @!P1 STG.E.U8 desc[UR12][R16.64+0x39], R21 ;  /* 0x0000391510009986 */ /* 0x0003e8000c10110c */
[----:B------:R-:W2:Y:S01]  /*50b0*/  @!P3 LDG.E.U8 R7, desc[UR12][R8.64] ;  /* 0x0000000c0807b981 */ /* 0x000ea2000c1e1100 */
[----:B------:R-:W-:Y:S01]  /*50c0*/  IMAD.WIDE.U32 R14, R156, 0x80, RZ ;  /* 0x000000809c0e7825 */ /* 0x000fe200078e00ff */
[----:B------:R-:W-:-:S03]  /*50d0*/  ISETP.LT.OR P2, PT, R3, 0x2, !P0 ;  /* 0x000000020300780c */ /* 0x000fc60004741670 */
[----:B------:R-:W-:Y:S01]  /*50e0*/  IMAD.SHL.U32 R19, R157, 0x80, RZ ;  /* 0x000000809d137824 */ /* 0x000fe200078e00ff */
[----:B0-----:R-:W-:-:S03]  /*50f0*/  @!P3 IADD3 R14, P1, P4, R158, R22, R14 ;  /* 0x000000169e0eb210 */ /* 0x001fc60007c3e00e */
[----:B------:R-:W-:-:S05]  /*5100*/  IMAD.IADD R160, R15, 0x1, R19 ;  /* 0x000000010fa07824 */ /* 0x000fca00078e0213 */
[----:B------:R-:W-:Y:S01]  /*5110*/  @!P3 IADD3.X R15, R161, R23, R160, P1, P4 ;  /* 0x00000017a10fb210 */ /* 0x000fe20000fe84a0 */
        /* <DEDUP_REMOVED lines=9> */
[----:B------:R-:W3:Y:S01]  /*51b0*/  @!P2 LDG.E.U8 R7, desc[UR12][R8.64+0x1] ;  /* 0x0000010c0807a981 */ /* 0x000ee2000c1e1100 */
[----:B-1----:R-:W-:Y:S02]  /*51c0*/  IADD3 R17, P1, R12, 0x88, RZ ;  /* 0x000000880c117810 */ /* 0x002fe40007f3e0ff */
[----:B------:R-:W-:-:S03]  /*51d0*/  @!P2 LEA R21, P4, R156, R158, 0x7 ;  /* 0x0000009e9c15a211 */ /* 0x000fc600078838ff */
[----:B------:R-:W-:Y:S01]  /*51e0*/  IMAD.X R19, RZ, RZ, R13, P1 ;  /* 0x000000ffff137224 */ /* 0x000fe200008e060d */
[----:B------:R-:W-:Y:S01]  /*51f0*/  ISETP.GE.AND P1, PT, R4, 0x89, PT ;  /* 0x000000890400780c */ /* 0x000fe20003f26270 */
[----:B--2---:R-:W-:Y:S01]  /*5200*/  IMAD.WIDE.U32 R14, R17, UR4, R10 ;  /* 0x00000004110e7c25 */ /* 0x004fe2000f8e000a */
[----:B------:R-:W-:Y:S02]  /*5210*/  @!P2 LEA.HI.X R20, R156, R161, R157, 0x7, P4 ;  /* 0x000000a19c14a211 */ /* 0x000fe400020f3c9d */
[----:B------:R-:W-:Y:S01]  /*5220*/  ISETP.LT.OR P3, PT, R3, 0x1, !P1 ;  /* 0x000000010300780c */ /* 0x000fe20004f61670 */
[----:B------:R-:W-:Y:S01]  /*5230*/  IMAD R22, R19, UR4, RZ ;  /* 0x0000000413167c24 */ /* 0x000fe2000f8e02ff */
[----:B0-----:R-:W-:Y:S02]  /*5240*/  @!P2 IADD3 R16, P5, R21, R88, RZ ;  /* 0x000000581510a210 */ /* 0x001fe40007fbe0ff */
[----:B------:R-:W-:Y:S02]  /*5250*/  IADD3 R14, P4, R14, UR6, RZ ;  /* 0x000000060e0e7c10 */ /* 0x000fe4000ff9e0ff */
[----:B---3--:R-:W-:-:S04]  /*5260*/  LOP3.LUT R7, R7, 0xff, RZ, 0xc0, !PT ;  /* 0x000000ff07077812 */ /* 0x008fc800078ec0ff */
[----:B------:R-:W-:-:S05]  /*5270*/  F2FP.F16.E4M3.UNPACK_B R7, R7 ;  /* 0x00000007ff07723e */ /* 0x000fca00020006ff */
[----:B------:R-:W-:-:S05]  /*5280*/  HADD2.F32 R7, -RZ, R7.H0_H0 ;  /* 0x20000007ff077230 */ /* 0x000fca0000004100 */
[----:B------:R-:W-:Y:S01]  /*5290*/  FMUL R18, R7, R0 ;  /* 0x0000000007127220 */ /* 0x000fe20000400000 */
[----:B------:R-:W-:Y:S02]  /*52a0*/  IMAD R7, R17, UR5, R22 ;  /* 0x0000000511077c24 */ /* 0x000fe4000f8e0216 */
[----:B------:R-:W-:Y:S02]  /*52b0*/  @!P2 IMAD.X R17, R20, 0x1, R89, P5 ;  /* 0x000000011411a824 */ /* 0x000fe400028e0659 */
[----:B------:R-:W-:Y:S01]  /*52c0*/  FFMA R18, R57, R2, R18 ;  /* 0x0000000239127223 */ /* 0x000fe20000000012 */
[----:B------:R-:W0:Y:S01]  /*52d0*/  @!P3 LDC.64 R22, c[0x0][0x650] ;  /* 0x00019400ff16bb82 */ /* 0x000e220000000a00 */
[--C-:B------:R-:W-:Y:S02]  /*52e0*/  IADD3.X R15, R15, UR7, R7.reuse, P4, !PT ;  /* 0x000000070f0f7c10 */ /* 0x100fe4000a7fe407 */
[----:B------:R-:W-:Y:S02]  /*52f0*/  PRMT R7, RZ, 0x7610, R7 ;  /* 0x00007610ff077816 */ /* 0x000fe40000000007 */
[----:B------:R-:W-:-:S05]  /*5300*/  F2FP.SATFINITE.E4M3.F32.PACK_AB_MERGE_C R21, RZ, R18, RZ ;  /* 0x00000012ff15723e */ /* 0x000fca00048070ff */
[----:B------:R1:W-:Y:S04]  /*5310*/  @!P2 STG.E.U8 desc[UR12][R16.64+0x1], R21 ;  /* 0x000001151000a986 */ /* 0x0003e8000c10110c */
[----:B------:R-:W2:Y:S01]  /*5320*/  @!P3 LDG.E.U8 R7, desc[UR12][R14.64] ;  /* 0x0000000c0e07b981 */ /* 0x000ea2000c1e1100 */
[----:B------:R-:W-:-:S04]  /*5330*/  @!P3 IADD3 R19, P2, R5, R158, RZ ;  /* 0x0000009e0513b210 */ /* 0x000fc80007f5e0ff */
[----:B------:R-:W-:Y:S01]  /*5340*/  @!P3 LEA R19, P4, R156, R19, 0x7 ;  /* 0x000000139c13b211 */ /* 0x000fe200078838ff */
[----:B------:R-:W-:Y:S01]  /*5350*/  @!P3 IMAD.X R20, R6, 0x1, R161, P2 ;  /* 0x000000010614b824 */ /* 0x000fe200010e06a1 */
[----:B------:R-:W-:Y:S02]  /*5360*/  ISETP.LT.OR P2, PT, R3, 0x2, !P1 ;  /* 0x000000020300780c */ /* 0x000fe40004f41670 */
[----:B0-----:R-:W-:Y:S02]  /*5370*/  @!P3 IADD3 R18, P5, R19, R22, RZ ;  /* 0x000000161312b210 */ /* 0x001fe40007fbe0ff */
[----:B-1----:R-:W-:-:S05]  /*5380*/  @!P3 LEA.HI.X R16, R156, R20, R157, 0x7, P4 ;  /* 0x000000149c10b211 */ /* 0x002fca00020f3c9d */
        /* <DEDUP_REMOVED lines=11> */
[----:B------:R-:W-:-:S04]  /*5440*/  @!P2 IADD3 R17, P3, R5, R158, RZ ;  /* 0x0000009e0511a210 */ /* 0x000fc80007f7e0ff */
[----:B------:R-:W-:-:S04]  /*5450*/  @!P2 LEA R17, P4, R156, R17, 0x7 ;  /* 0x000000119c11a211 */ /* 0x000fc800078838ff */
[----:B0-----:R-:W-:Y:S02]  /*5460*/  @!P2 IADD3 R16, P5, R17, R22, RZ ;  /* 0x000000161110a210 */ /* 0x001fe40007fbe0ff */
[----:B--2---:R-:W-:-:S04]  /*5470*/  LOP3.LUT R7, R7, 0xff, RZ, 0xc0, !PT ;  /* 0x000000ff07077812 */ /* 0x004fc800078ec0ff */
[----:B------:R-:W-:-:S05]  /*5480*/  F2FP.F16.E4M3.UNPACK_B R7, R7 ;  /* 0x00000007ff07723e */ /* 0x000fca00020006ff */
[----:B------:R-:W-:-:S05]  /*5490*/  HADD2.F32 R7, -RZ, R7.H0_H0 ;  /* 0x20000007ff077230 */ /* 0x000fca0000004100 */
[----:B------:R-:W-:Y:S01]  /*54a0*/  FMUL R20, R7, R0 ;  /* 0x0000000007147220 */ /* 0x000fe20000400000 */
[----:B------:R-:W-:Y:S01]  /*54b0*/  @!P2 IMAD.X R7, R6, 0x1, R161, P3 ;  /* 0x000000010607a824 */ /* 0x000fe200018e06a1 */
[----:B------:R-:W-:Y:S02]  /*54c0*/  ISETP.LT.OR P3, PT, R3, 0x9, !P0 ;  /* 0x000000090300780c */ /* 0x000fe40004761670 */
[----:B------:R-:W-:Y:S02]  /*54d0*/  FFMA R20, R59, R2, R20 ;  /* 0x000000023b147223 */ /* 0x000fe40000000014 */
[----:B-1----:R-:W-:Y:S02]  /*54e0*/  @!P2 LEA.HI.X R18, R156, R7, R157, 0x7, P4 ;  /* 0x000000079c12a211 */ /* 0x002fe400020f3c9d */
[----:B------:R-:W-:Y:S02]  /*54f0*/  PRMT R7, RZ, 0x7610, R7 ;  /* 0x00007610ff077816 */ /* 0x000fe40000000007 */
[----:B------:R-:W-:Y:S01]  /*5500*/  F2FP.SATFINITE.E4M3.F32.PACK_AB_MERGE_C R21, RZ, R20, RZ ;  /* 0x00000014ff15723e */ /* 0x000fe200048070ff */
[----:B------:R-:W-:-:S04]  /*5510*/  @!P2 IMAD.X R17, R18, 0x1, R23, P5 ;  /* 0x000000011211a824 */ /* 0x000fc800028e0617 */
[----:B------:R-:W0:Y:S01]  /*5520*/  @!P3 LDC.64 R22, c[0x0][0x650] ;  /* 0x00019400ff16bb82 */ /* 0x000e220000000a00 */
[----:B------:R1:W-:Y:S04]  /*5530*/  @!P2 STG.E.U8 desc[UR12][R16.64+0x1], R21 ;  /* 0x000001151000a986 */ /* 0x0003e8000c10110c */
[----:B------:R-:W2:Y:S01]  /*5540*/  @!P3 LDG.E.U8 R7, desc[UR12][R8.64+0x8] ;  /* 0x0000080c0807b981 */ /* 0x000ea2000c1e1100 */
[C---:B------:R-:W-:Y:S02]  /*5550*/  @!P3 LEA R19, P4, R156.reuse, R158, 0x7 ;  /* 0x0000009e9c13b211 */ /* 0x040fe400078838ff */
[----:B------:R-:W-:Y:S02]  /*5560*/  ISETP.LT.OR P2, PT, R3, 0xa, !P0 ;  /* 0x0000000a0300780c */ /* 0x000fe40004741670 */
[----:B-1----:R-:W-:-:S02]  /*5570*/  @!P3 LEA.HI.X R16, R156, R161, R157, 0x7, P4 ;  /* 0x000000a19c10b211 */ /* 0x002fc400020f3c9d */
[----:B0-----:R-:W-:-:S05]  /*5580*/  @!P3 IADD3 R18, P5, R19, R22, RZ ;  /* 0x000000161312b210 */ /* 0x001fca0007fbe0ff */
        /* <DEDUP_REMOVED lines=11> */
[C---:B------:R-:W-:Y:S02]  /*5640*/  @!P2 LEA R17, P4, R156.reuse, R158, 0x7 ;  /* 0x0000009e9c11a211 */ /* 0x040fe400078838ff */
        /* <DEDUP_REMOVED lines=398> */
[----:B------:R-:W-:Y:S02]  /*6f30*/  @!P2 IADD3 R9, P0, R5, R158, RZ ;  /* 0x0000009e0509a210 */ /* 0x000fe40007f1e0ff */
[----:B------:R-:W-:Y:S02]  /*6f40*/  ISETP.LT.OR P1, PT, R3, 0x3a, !P1 ;  /* 0x0000003a0300780c */ /* 0x000fe40004f21670 */
[----:B------:R-:W-:Y:S01]  /*6f50*/  @!P2 LEA R21, P3, R156, R9, 0x7 ;  /* 0x000000099c15a211 */ /* 0x000fe200078638ff */
[----:B------:R-:W-:-:S03]  /*6f60*/  @!P2 IMAD.X R9, R6, 0x1, R161, P0 ;  /* 0x000000010609a824 */ /* 0x000fc600000e06a1 */
[----:B0-----:R-:W-:Y:S02]  /*6f70*/  @!P2 IADD3 R8, P0, R21, R22, RZ ;  /* 0x000000161508a210 */ /* 0x001fe40007f1e0ff */
[----:B-1----:R-:W-:-:S05]  /*6f80*/  @!P2 LEA.HI.X R16, R156, R9, R157, 0x7, P3 ;  /* 0x000000099c10a211 */ /* 0x002fca00018f3c9d */
[----:B------:R-:W-:Y:S01]  /*6f90*/  @!P2 IMAD.X R9, R16, 0x1, R23, P0 ;  /* 0x000000011009a824 */ /* 0x000fe200000e0617 */
        /* <DEDUP_REMOVED lines=9> */
[----:B------:R2:W3:Y:S01]  /*7030*/  @!P1 LDG.E.U8 R7, desc[UR12][R14.64+0x39] ;  /* 0x0000390c0e079981 */ /* 0x0004e2000c1e1100 */
[----:B------:R-:W-:-:S04]  /*7040*/  @!P1 IADD3 R19, P2, R5, R158, RZ ;  /* 0x0000009e05139210 */ /* 0x000fc80007f5e0ff */
[----:B------:R-:W-:Y:S01]  /*7050*/  @!P1 LEA R19, P4, R156, R19, 0x7 ;  /* 0x000000139c139211 */ /* 0x000fe200078838ff */
[----:B--2---:R-:W-:-:S05]  /*7060*/  @!P1 IMAD.X R15, R6, 0x1, R161, P2 ;  /* 0x00000001060f9824 */ /* 0x004fca00010e06a1 */
[----:B------:R-:W-:Y:S02]  /*7070*/  @!P1 LEA.HI.X R18, R156, R15, R157, 0x7, P4 ;  /* 0x0000000f9c129211 */ /* 0x000fe400020f3c9d */
[----:B---3--:R-:W-:-:S04]  /*7080*/  LOP3.LUT R7, R7, 0xff, RZ, 0xc0, !PT ;  /* 0x000000ff07077812 */ /* 0x008fc800078ec0ff */
[----:B------:R-:W-:-:S05]  /*7090*/  F2FP.F16.E4M3.UNPACK_B R7, R7 ;  /* 0x00000007ff07723e */ /* 0x000fca00020006ff */
[----:B------:R-:W-:-:S05]  /*70a0*/  HADD2.F32 R7, -RZ, R7.H0_H0 ;  /* 0x20000007ff077230 */ /* 0x000fca0000004100 */
[----:B------:R-:W-:Y:S01]  /*70b0*/  FMUL R16, R7, R0 ;  /* 0x0000000007107220 */ /* 0x000fe20000400000 */
[----:B------:R-:W-:-:S03]  /*70c0*/  IADD3 R7, P0, R12, 0xc0, RZ ;  /* 0x000000c00c077810 */ /* 0x000fc60007f1e0ff */
[----:B------:R-:W-:Y:S02]  /*70d0*/  FFMA R87, R87, R2, R16 ;  /* 0x0000000257577223 */ /* 0x000fe40000000010 */
[----:B------:R-:W-:Y:S01]  /*70e0*/  IMAD.X R16, RZ, RZ, R13, P0 ;  /* 0x000000ffff107224 */ /* 0x000fe200000e060d */
[----:B------:R-:W-:Y:S01]  /*70f0*/  ISETP.GE.AND P0, PT, R4, 0xc1, PT ;  /* 0x000000c10400780c */ /* 0x000fe20003f06270 */
[----:B-1----:R-:W-:Y:S01]  /*7100*/  IMAD.WIDE.U32 R8, R7, UR4, R10 ;  /* 0x0000000407087c25 */ /* 0x002fe2000f8e000a */
[----:B------:R-:W-:Y:S02]  /*7110*/  F2FP.SATFINITE.E4M3.F32.PACK_AB_MERGE_C R87, RZ, R87, RZ ;  /* 0x00000057ff57723e */ /* 0x000fe400048070ff */
[----:B------:R-:W-:Y:S01]  /*7120*/  ISETP.LT.OR P3, PT, R3, 0x1, !P0 ;  /* 0x000000010300780c */ /* 0x000fe20004761670 */
[----:B------:R-:W-:Y:S01]  /*7130*/  IMAD R14, R16, UR4, RZ ;  /* 0x00000004100e7c24 */ /* 0x000fe2000f8e02ff */
[----:B0-----:R-:W-:Y:S02]  /*7140*/  @!P1 IADD3 R16, P5, R19, R20, RZ ;  /* 0x0000001413109210 */ /* 0x001fe40007fbe0ff */
[----:B------:R-:W-:Y:S01]  /*7150*/  IADD3 R8, P2, R8, UR6, RZ ;  /* 0x0000000608087c10 */ /* 0x000fe2000ff5e0ff */
[----:B------:R-:W-:-:S02]  /*7160*/  IMAD R7, R7, UR5, R14 ;  /* 0x0000000507077c24 */ /* 0x000fc4000f8e020e */
[----:B------:R-:W-:-:S03]  /*7170*/  @!P1 IMAD.X R17, R18, 0x1, R21, P5 ;  /* 0x0000000112119824 */ /* 0x000fc600028e0615 */
[--C-:B------:R-:W-:Y:S02]  /*7180*/  IADD3.X R9, R9, UR7, R7.reuse, P2, !PT ;  /* 0x0000000709097c10 */ /* 0x100fe400097fe407 */
[----:B------:R-:W-:Y:S01]  /*7190*/  PRMT R7, RZ, 0x7610, R7 ;  /* 0x00007610ff077816 */ /* 0x000fe20000000007 */
[----:B------:R0:W-:Y:S01]  /*71a0*/  @!P1 STG.E.U8 desc[UR12][R16.64+0x39], R87 ;  /* 0x0000395710009986 */ /* 0x0001e2000c10110c */
[----:B------:R-:W1:Y:S04]  /*71b0*/  @!P3 LDC.64 R18, c[0x0][0x650] ;  /* 0x00019400ff12bb82 */ /* 0x000e680000000a00 */
[----:B------:R-:W2:Y:S01]  /*71c0*/  @!P3 LDG.E.U8 R7, desc[UR12][R8.64] ;  /* 0x0000000c0807b981 */ /* 0x000ea2000c1e1100 */
[----:B------:R-:W-:Y:S01]  /*71d0*/  @!P3 IMAD.MOV.U32 R160, RZ, RZ, R158 ;  /* 0x000000ffffa0b224 */ /* 0x000fe200078e009e */
[----:B------:R-:W-:-:S03]  /*71e0*/  ISETP.LT.OR P2, PT, R3, 0x2, !P0 ;  /* 0x000000020300780c */ /* 0x000fc60004741670 */
[----:B------:R-:W-:-:S04]  /*71f0*/  @!P3 IMAD.WIDE.U32 R14, R156, 0xc0, R160 ;  /* 0x000000c09c0eb825 */ /* 0x000fc800078e00a0 */
[----:B0-----:R-:W-:-:S06]  /*7200*/  @!P3 IMAD R16, R157, 0xc0, RZ ;  /* 0x000000c09d10b824 */ /* 0x001fcc00078e02ff */
[----:B------:R-:W0:Y:S01]  /*7210*/  @!P2 LDC.64 R20, c[0x0][0x650] ;  /* 0x00019400ff14ab82 */ /* 0x000e220000000a00 */
[----:B-1----:R-:W-:-:S04]  /*7220*/  @!P3 IADD3 R14, P1, R14, R18, RZ ;  /* 0x000000120e0eb210 */ /* 0x002fc80007f3e0ff */
[----:B------:R-:W-:Y:S02]  /*7230*/  @!P3 IADD3.X R15, R19, R15, R16, P1, !PT ;  /* 0x0000000f130fb210 */ /* 0x000fe40000ffe410 */
        /* <DEDUP_REMOVED lines=9> */
[----:B------:R-:W-:Y:S02]  /*72d0*/  IADD3 R17, P3, R12, 0xc8, RZ ;  /* 0x000000c80c117810 */ /* 0x000fe40007f7e0ff */
[----:B------:R-:W-:-:S03]  /*72e0*/  ISETP.GE.AND P1, PT, R4, 0xc9, PT ;  /* 0x000000c90400780c */ /* 0x000fc60003f26270 */
[----:B------:R-:W-:Y:S01]  /*72f0*/  IMAD.X R4, RZ, RZ, R13, P3 ;  /* 0x000000ffff047224 */ /* 0x000fe200018e060d */
[----:B------:R-:W-:Y:S01]  /*7300*/  ISETP.LT.OR P3, PT, R3, 0x1, !P1 ;  /* 0x000000010300780c */ /* 0x000fe20004f61670 */
[----:B------:R-:W-:Y:S02]  /*7310*/  @!P2 IMAD.MOV.U32 R13, RZ, RZ, R161 ;  /* 0x000000ffff0da224 */ /* 0x000fe400078e00a1 */
[----:B------:R-:W-:-:S04]  /*7320*/  IMAD.WIDE.U32 R10, R17, UR4, R10 ;  /* 0x00000004110a7c25 */ /* 0x000fc8000f8e000a */
[----:B------:R-:W-:Y:S01]  /*7330*/  IMAD R4, R4, UR4, RZ ;  /* 0x0000000404047c24 */ /* 0x000fe2000f8e02ff */
[----:B------:R-:W-:-:S03]  /*7340*/  IADD3 R10, P4, R10, UR6, RZ ;  /* 0x000000060a0a7c10 */ /* 0x000fc6000ff9e0ff */
[--C-:B------:R-:W-:Y:S01]  /*7350*/  IMAD R17, R17, UR5, R4.reuse ;  /* 0x0000000511117c24 */ /* 0x100fe2000f8e0204 */
[----:B------:R-:W-:-:S04]  /*7360*/  PRMT R4, RZ, 0x7610, R4 ;  /* 0x00007610ff047816 */ /* 0x000fc80000000004 */
[----:B------:R-:W-:Y:S02]  /*7370*/  IADD3.X R11, R11, UR7, R17, P4, !PT ;  /* 0x000000070b0b7c10 */ /* 0x000fe4000a7fe411 */
[----:B------:R-:W1:Y:S01]  /*7380*/  @!P3 LDC.64 R16, c[0x0][0x650] ;  /* 0x00019400ff10bb82 */ /* 0x000e620000000a00 */
[----:B--2---:R-:W-:-:S04]  /*7390*/  LOP3.LUT R7, R7, 0xff, RZ, 0xc0, !PT ;  /* 0x000000ff07077812 */ /* 0x004fc800078ec0ff */
[----:B------:R-:W-:-:S05]  /*73a0*/  F2FP.F16.E4M3.UNPACK_B R7, R7 ;  /* 0x00000007ff07723e */ /* 0x000fca00020006ff */
[----:B------:R-:W-:-:S05]  /*73b0*/  HADD2.F32 R7, -RZ, R7.H0_H0 ;  /* 0x20000007ff077230 */ /* 0x000fca0000004100 */
[----:B------:R-:W-:Y:S01]  /*73c0*/  FMUL R12, R7, R0 ;  /* 0x00000000070c7220 */ /* 0x000fe20000400000 */
[----:B------:R-:W-:-:S03]  /*73d0*/  @!P2 IMAD R7, R157, 0xc0, RZ ;  /* 0x000000c09d07a824 */ /* 0x000fc600078e02ff */
[----:B------:R-:W-:Y:S01]  /*73e0*/  FFMA R25, R25, R2, R12 ;  /* 0x0000000219197223 */ /* 0x000fe2000000000c */
[----:B------:R-:W-:-:S04]  /*73f0*/  @!P2 IMAD.MOV.U32 R12, RZ, RZ, R158 ;  /* 0x000000ffff0ca224 */ /* 0x000fc800078e009e */
[----:B------:R-:W-:Y:S01]  /*7400*/  @!P2 IMAD.WIDE.U32 R12, R156, 0xc0, R12 ;  /* 0x000000c09c0ca825 */ /* 0x000fe200078e000c */
[----:B------:R-:W-:Y:S02]  /*7410*/  F2FP.SATFINITE.E4M3.F32.PACK_AB_MERGE_C R25, RZ, R25, RZ ;  /* 0x00000019ff19723e */ /* 0x000fe400048070ff */
[----:B0-----:R-:W-:-:S04]  /*7420*/  @!P2 IADD3 R14, P5, R12, R20, RZ ;  /* 0x000000140c0ea210 */ /* 0x001fc80007fbe0ff */
[----:B------:R-:W-:-:S05]  /*7430*/  @!P2 IADD3.X R15, R21, R13, R7, P5, !PT ;  /* 0x0000000d150fa210 */ /* 0x000fca0002ffe407 */
[----:B------:R0:W-:Y:S04]  /*7440*/  @!P2 STG.E.U8 desc[UR12][R14.64+0x1], R25 ;  /* 0x000001190e00a986 */ /* 0x0001e8000c10110c */
[----:B------:R-:W2:Y:S01]  /*7450*/  @!P3 LDG.E.U8 R4, desc[UR12][R10.64] ;  /* 0x0000000c0a04b981 */ /* 0x000ea2000c1e1100 */
[----:B------:R-:W-:-:S05]  /*7460*/  @!P3 IADD3 R12, P2, R5, R158, RZ ;  /* 0x0000009e050cb210 */ /* 0x000fca0007f5e0ff */
[----:B------:R-:W-:Y:S01]  /*7470*/  @!P3 IMAD.X R13, R6, 0x1, R161, P2 ;  /* 0x00000001060db824 */ /* 0x000fe200010e06a1 */
[----:B------:R-:W-:Y:S01]  /*7480*/  ISETP.LT.OR P2, PT, R3, 0x2, !P1 ;  /* 0x000000020300780c */ /* 0x000fe20004f41670 */
[----:B------:R-:W-:-:S03]  /*7490*/  @!P3 IMAD.WIDE.U32 R12, R156, 0xc0, R12 ;  /* 0x000000c09c0cb825 */ /* 0x000fc600078e000c */
[----:B-1----:R-:W-:-:S09]  /*74a0*/  @!P3 IADD3 R12, P4, R12, R16, RZ ;  /* 0x000000100c0cb210 */ /* 0x002fd20007f9e0ff */
[----:B------:R-:W1:Y:S01]  /*74b0*/  @!P2 LDC.64 R18, c[0x0][0x650] ;  /* 0x00019400ff12ab82 */ /* 0x000e620000000a00 */
[----:B--2---:R-:W-:-:S04]  /*74c0*/  LOP3.LUT R4, R4, 0xff, RZ, 0xc0, !PT ;  /* 0x000000ff04047812 */ /* 0x004fc800078ec0ff */
[----:B------:R-:W-:-:S05]  /*74d0*/  F2FP.F16.E4M3.UNPACK_B R4, R4 ;  /* 0x00000004ff04723e */ /* 0x000fca00020006ff */
[----:B------:R-:W-:Y:S02]  /*74e0*/  HADD2.F32 R7, -RZ, R4.H0_H0 ;  /* 0x20000004ff077230 */ /* 0x000fe40000004100 */
[----:B------:R-:W-:-:S03]  /*74f0*/  @!P3 IMAD R4, R157, 0xc0, RZ ;  /* 0x000000c09d04b824 */ /* 0x000fc600078e02ff */
[----:B------:R-:W-:Y:S02]  /*7500*/  FMUL R7, R7, R0 ;  /* 0x0000000007077220 */ /* 0x000fe40000400000 */
[----:B------:R-:W-:Y:S02]  /*7510*/  @!P3 IADD3.X R13, R17, R4, R13, P4, !PT ;  /* 0x00000004110db210 */ /* 0x000fe400027fe40d */
[----:B------:R-:W-:Y:S01]  /*7520*/  FFMA R7, R26, R2, R7 ;  /* 0x000000021a077223 */ /* 0x000fe20000000007 */
[----:B------:R-:W-:-:S04]  /*7530*/  PRMT R4, RZ, 0x7610, R4 ;  /* 0x00007610ff047816 */ /* 0x000fc80000000004 */
[----:B------:R-:W-:-:S05]  /*7540*/  F2FP.SATFINITE.E4M3.F32.PACK_AB_MERGE_C R17, RZ, R7, RZ ;  /* 0x00000007ff11723e */ /* 0x000fca00048070ff */
[----:B------:R1:W-:Y:S04]  /*7550*/  @!P3 STG.E.U8 desc[UR12][R12.64], R17 ;  /* 0x000000110c00b986 */ /* 0x0003e8000c10110c */
[----:B------:R-:W2:Y:S01]  /*7560*/  @!P2 LDG.E.U8 R4, desc[UR12][R10.64+0x1] ;  /* 0x0000010c0a04a981 */ /* 0x000ea2000c1e1100 */
[----:B0-----:R-:W-:-:S05]  /*7570*/  @!P2 IADD3 R14, P3, R5, R158, RZ ;  /* 0x0000009e050ea210 */ /* 0x001fca0007f7e0ff */
[----:B------:R-:W-:Y:S01]  /*7580*/  @!P2 IMAD.X R15, R6, 0x1, R161, P3 ;  /* 0x00000001060fa824 */ /* 0x000fe200018e06a1 */
[----:B------:R-:W-:Y:S01]  /*7590*/  ISETP.LT.OR P3, PT, R3, 0x9, !P0 ;  /* 0x000000090300780c */ /* 0x000fe20004761670 */
[----:B------:R-:W-:-:S03]  /*75a0*/  @!P2 IMAD.WIDE.U32 R14, R156, 0xc0, R14 ;  /* 0x000000c09c0ea825 */ /* 0x000fc600078e000e */
[----:B-1----:R-:W-:Y:S02]  /*75b0*/  @!P2 IADD3 R12, P4, R14, R18, RZ ;  /* 0x000000120e0ca210 */ /* 0x002fe40007f9e0ff */
[----:B--2---:R-:W-:-:S04]  /*75c0*/  LOP3.LUT R4, R4, 0xff, RZ, 0xc0, !PT ;  /* 0x000000ff04047812 */ /* 0x004fc800078ec0ff */
[----:B------:R-:W-:-:S05]  /*75d0*/  F2FP.F16.E4M3.UNPACK_B R4, R4 ;  /* 0x00000004ff04723e */ /* 0x000fca00020006ff */
[----:B------:R-:W-:-:S05]  /*75e0*/  HADD2.F32 R7, -RZ, R4.H0_H0 ;  /* 0x20000004ff077230 */ /* 0x000fca0000004100 */
[----:B------:R-:W-:Y:S01]  /*75f0*/  FMUL R4, R7, R0 ;  /* 0x0000000007047220 */ /* 0x000fe20000400000 */
[----:B------:R-:W-:-:S03]  /*7600*/  @!P2 IMAD R7, R157, 0xc0, RZ ;  /* 0x000000c09d07a824 */ /* 0x000fc600078e02ff */
[----:B------:R-:W-:Y:S02]  /*7610*/  FFMA R4, R27, R2, R4 ;  /* 0x000000021b047223 */ /* 0x000fe40000000004 */
[----:B------:R-:W-:Y:S02]  /*7620*/  @!P2 IADD3.X R13, R19, R7, R15, P4, !PT ;  /* 0x00000007130da210 */ /* 0x000fe400027fe40f */
[----:B------:R-:W0:Y:S01]  /*7630*/  @!P3 LDC.64 R18, c[0x0][0x650] ;  /* 0x00019400ff12bb82 */ /* 0x000e220000000a00 */
[----:B------:R-:W-:Y:S02]  /*7640*/  F2FP.SATFINITE.E4M3.F32.PACK_AB_MERGE_C R17, RZ, R4, RZ ;  /* 0x00000004ff11723e */ /* 0x000fe400048070ff */
[----:B------:R-:W-:-:S03]  /*7650*/  PRMT R4, RZ, 0x7610, R4 ;  /* 0x00007610ff047816 */ /* 0x000fc60000000004 */
[----:B------:R1:W-:Y:S04]  /*7660*/  @!P2 STG.E.U8 desc[UR12][R12.64+0x1], R17 ;  /* 0x000001110c00a986 */ /* 0x0003e8000c10110c */
[----:B------:R-:W2:Y:S01]  /*7670*/  @!P3 LDG.E.U8 R4, desc[UR12][R8.64+0x8] ;  /* 0x0000080c0804b981 */ /* 0x000ea2000c1e1100 */
[----:B------:R-:W-:Y:S01]  /*7680*/  ISETP.LT.OR P4, PT, R3, 0xa, !P0 ;  /* 0x0000000a0300780c */ /* 0x000fe20004781670 */
[----:B-1----:R-:W-:Y:S02]  /*7690*/  @!P3 IMAD.MOV.U32 R12, RZ, RZ, R158 ;  /* 0x000000ffff0cb224 */ /* 0x002fe400078e009e */
[----:B------:R-:W-:Y:S02]  /*76a0*/  @!P3 IMAD.MOV.U32 R13, RZ, RZ, R161 ;  /* 0x000000ffff0db224 */ /* 0x000fe400078e00a1 */
[----:B------:R-:W-:-:S03]  /*76b0*/  @!P3 IMAD.WIDE.U32 R14, R156, 0xc0, R12 ;  /* 0x000000c09c0eb825 */ /* 0x000fc600078e000c */
[----:B0-----:R-:W-:Y:S02]  /*76c0*/  @!P3 IADD3 R12, P2, R14, R18, RZ ;  /* 0x000000120e0cb210 */ /* 0x001fe40007f5e0ff */
[----:B--2---:R-:W-:-:S04]  /*76d0*/  LOP3.LUT R4, R4, 0xff, RZ, 0xc0, !PT ;  /* 0x000000ff04047812 */ /* 0x004fc800078ec0ff */
[----:B------:R-:W-:-:S05]  /*76e0*/  F2FP.F16.E4M3.UNPACK_B R4, R4 ;  /* 0x00000004ff04723e */ /* 0x000fca00020006ff */
[----:B------:R-:W-:Y:S02]  /*76f0*/  HADD2.F32 R7, -RZ, R4.H0_H0 ;  /* 0x20000004ff077230 */ /* 0x000fe40000004100 */
[----:B------:R-:W-:-:S03]  /*7700*/  @!P3 IMAD R4, R157, 0xc0, RZ ;  /* 0x000000c09d04b824 */ /* 0x000fc600078e02ff */
[----:B------:R-:W-:Y:S02]  /*7710*/  FMUL R7, R7, R0 ;  /* 0x0000000007077220 */ /* 0x000fe40000400000 */
[--C-:B------:R-:W-:Y:S02]  /*7720*/  @!P3 IADD3.X R13, R19, R15, R4.reuse, P2, !PT ;  /* 0x0000000f130db210 */ /* 0x100fe400017fe404 */
[----:B------:R-:W-:Y:S01]  /*7730*/  FFMA R7, R28, R2, R7 ;  /* 0x000000021c077223 */ /* 0x000fe20000000007 */
[----:B------:R-:W-:Y:S01]  /*7740*/  PRMT R4, RZ, 0x7610, R4 ;  /* 0x00007610ff047816 */ /* 0x000fe20000000004 */
[----:B------:R-:W0:Y:S03]  /*7750*/  @!P4 LDC.64 R18, c[0x0][0x650] ;  /* 0x00019400ff12cb82 */ /* 0x000e260000000a00 */
[----:B------:R-:W-:-:S05]  /*7760*/  F2FP.SATFINITE.E4M3.F32.PACK_AB_MERGE_C R17, RZ, R7, RZ ;  /* 0x00000007ff11723e */ /* 0x000fca00048070ff */
        /* <DEDUP_REMOVED lines=19> */
[----:B------:R-:W-:-:S05]  /*78a0*/  @!P2 IADD3 R14, P3, R5, R158, RZ ;  /* 0x0000009e050ea210 */ /* 0x000fca0007f7e0ff */
[----:B------:R-:W-:Y:S01]  /*78b0*/  @!P2 IMAD.X R15, R6, 0x1, R161, P3 ;  /* 0x00000001060fa824 */ /* 0x000fe200018e06a1 */
[----:B------:R-:W-:Y:S01]  /*78c0*/  ISETP.LT.OR P3, PT, R3, 0xa, !P1 ;  /* 0x0000000a0300780c */ /* 0x000fe20004f61670 */
[----:B------:R-:W-:-:S03]  /*78d0*/  @!P2 IMAD.WIDE.U32 R14, R156, 0xc0, R14 ;  /* 0x000000c09c0ea825 */ /* 0x000fc600078e000e */
[----:B0-----:R-:W-:Y:S02]  /*78e0*/  @!P2 IADD3 R12, P4, R14, R18, RZ ;  /* 0x000000120e0ca210 */ /* 0x001fe40007f9e0ff */
[----:B--2---:R-:W-:-:S04]  /*78f0*/  LOP3.LUT R4, R4, 0xff, RZ, 0xc0, !PT ;  /* 0x000000ff04047812 */ /* 0x004fc800078ec0ff */
[----:B------:R-:W-:-:S05]  /*7900*/  F2FP.F16.E4M3.UNPACK_B R4, R4 ;  /* 0x00000004ff04723e */ /* 0x000fca00020006ff */
[----:B------:R-:W-:Y:S02]  /*7910*/  HADD2.F32 R7, -RZ, R4.H0_H0 ;  /* 0x20000004ff077230 */ /* 0x000fe40000004100 */
[----:B------:R-:W-:-:S03]  /*7920*/  @!P2 IMAD R4, R157, 0xc0, RZ ;  /* 0x000000c09d04a824 */ /* 0x000fc600078e02ff */
[----:B------:R-:W-:Y:S02]  /*7930*/  FMUL R7, R7, R0 ;  /* 0x0000000007077220 */ /* 0x000fe40000400000 */
[----:B------:R-:W-:Y:S02]  /*7940*/  @!P2 IADD3.X R13, R19, R4, R15, P4, !PT ;  /* 0x00000004130da210 */ /* 0x000fe400027fe40f */
[----:B------:R-:W-:Y:S01]  /*7950*/  FFMA R7, R30, R2, R7 ;  /* 0x000000021e077223 */ /* 0x000fe20000000007 */
[----:B------:R-:W-:Y:S01]  /*7960*/  PRMT R4, RZ, 0x7610, R4 ;  /* 0x00007610ff047816 */ /* 0x000fe20000000004 */
[----:B------:R-:W0:Y:S03]  /*7970*/  @!P3 LDC.64 R18, c[0x0][0x650] ;  /* 0x00019400ff12bb82 */ /* 0x000e260000000a00 */
[----:B------:R-:W-:-:S05]  /*7980*/  F2FP.SATFINITE.E4M3.F32.PACK_AB_MERGE_C R17, RZ, R7, RZ ;  /* 0x00000007ff11723e */ /* 0x000fca00048070ff */
        /* <DEDUP_REMOVED lines=296> */
[----:B--2---:R-:W-:-:S05]  /*8c10*/  F2FP.F16.E4M3.UNPACK_B R4, R4 ;  /* 0x00000004ff04723e */ /* 0x004fca00020006ff */
        /* <DEDUP_REMOVED lines=31> */
[----:B--2---:R-:W-:-:S05]  /*8e10*/  F2FP.F16.E4M3.UNPACK_B R4, R4 ;  /* 0x00000004ff04723e */ /* 0x004fca00020006ff */
        /* <DEDUP_REMOVED lines=41> */
[----:B------:R2:W3:Y:S01]  /*90b0*/  @!P0 LDG.E.U8 R4, desc[UR12][R8.64+0x39] ;  /* 0x0000390c08048981 */ /* 0x0004e2000c1e1100 */
[----:B------:R-:W-:Y:S01]  /*90c0*/  ISETP.LT.OR P2, PT, R3, 0x39, !P1 ;  /* 0x000000390300780c */ /* 0x000fe20004f41670 */
[----:B--2---:R-:W-:Y:S02]  /*90d0*/  @!P0 IMAD.MOV.U32 R8, RZ, RZ, R158 ;  /* 0x000000ffff088224 */ /* 0x004fe400078e009e */
[----:B------:R-:W-:-:S10]  /*90e0*/  @!P0 IMAD.MOV.U32 R9, RZ, RZ, R161 ;  /* 0x000000ffff098224 */ /* 0x000fd400078e00a1 */
[----:B-1----:R-:W1:Y:S01]  /*90f0*/  @!P2 LDC.64 R16, c[0x0][0x650] ;  /* 0x00019400ff10ab82 */ /* 0x002e620000000a00 */
[----:B------:R-:W-:-:S03]  /*9100*/  @!P0 IMAD.WIDE.U32 R14, R156, 0xc0, R8 ;  /* 0x000000c09c0e8825 */ /* 0x000fc600078e0008 */
[----:B0-----:R-:W-:Y:S02]  /*9110*/  @!P0 IADD3 R12, P3, R14, R18, RZ ;  /* 0x000000120e0c8210 */ /* 0x001fe40007f7e0ff */
[----:B---3--:R-:W-:-:S05]  /*9120*/  F2FP.F16.E4M3.UNPACK_B R4, R4 ;  /* 0x00000004ff04723e */ /* 0x008fca00020006ff */
[----:B------:R-:W-:-:S05]  /*9130*/  HADD2.F32 R7, -RZ, R4.H0_H0 ;  /* 0x20000004ff077230 */ /* 0x000fca0000004100 */
[----:B------:R-:W-:Y:S01]  /*9140*/  FMUL R4, R7, R0 ;  /* 0x0000000007047220 */ /* 0x000fe20000400000 */
[----:B------:R-:W-:-:S03]  /*9150*/  @!P0 IMAD R7, R157, 0xc0, RZ ;  /* 0x000000c09d078824 */ /* 0x000fc600078e02ff */
[----:B------:R-:W-:Y:S02]  /*9160*/  FFMA R4, R53, R2, R4 ;  /* 0x0000000235047223 */ /* 0x000fe40000000004 */
[----:B------:R-:W-:-:S03]  /*9170*/  @!P0 IADD3.X R13, R19, R15, R7, P3, !PT ;  /* 0x0000000f130d8210 */ /* 0x000fc60001ffe407 */
[----:B------:R-:W-:Y:S02]  /*9180*/  F2FP.SATFINITE.E4M3.F32.PACK_AB_MERGE_C R15, RZ, R4, RZ ;  /* 0x00000004ff0f723e */ /* 0x000fe400048070ff */
[----:B------:R-:W-:-:S03]  /*9190*/  PRMT R4, RZ, 0x7610, R4 ;  /* 0x00007610ff047816 */ /* 0x000fc60000000004 */
[----:B------:R0:W-:Y:S04]  /*91a0*/  @!P0 STG.E.U8 desc[UR12][R12.64+0x39], R15 ;  /* 0x0000390f0c008986 */ /* 0x0001e8000c10110c */
[----:B------:R-:W2:Y:S01]  /*91b0*/  @!P2 LDG.E.U8 R4, desc[UR12][R10.64+0x38] ;  /* 0x0000380c0a04a981 */ /* 0x000ea2000c1e1100 */
[----:B------:R-:W-:Y:S01]  /*91c0*/  @!P2 IADD3 R8, P0, R5, R158, RZ ;  /* 0x0000009e0508a210 */ /* 0x000fe20007f1e0ff */
[----:B------:R-:W-:Y:S01]  /*91d0*/  BSSY B0, `(.L_x_23) ;  /* 0x0000010000007945 */ /* 0x000fe20003800000 */
[----:B------:R-:W-:Y:S02]  /*91e0*/  ISETP.LT.OR P1, PT, R3, 0x3a, !P1 ;  /* 0x0000003a0300780c */ /* 0x000fe40004f21670 */
[----:B------:R-:W-:Y:S01]  /*91f0*/  PRMT R3, RZ, 0x7610, R3 ;  /* 0x00007610ff037816 */ /* 0x000fe20000000003 */
[----:B------:R-:W-:-:S02]  /*9200*/  @!P2 IMAD.X R9, R6, 0x1, R161, P0 ;  /* 0x000000010609a824 */ /* 0x000fc400000e06a1 */
[----:B------:R-:W-:-:S03]  /*9210*/  @!P2 IMAD.WIDE.U32 R8, R156, 0xc0, R8 ;  /* 0x000000c09c08a825 */ /* 0x000fc600078e0008 */
[----:B-1----:R-:W-:Y:S02]  /*9220*/  @!P2 IADD3 R8, P0, R8, R16, RZ ;  /* 0x000000100808a210 */ /* 0x002fe40007f1e0ff */
[----:B--2---:R-:W-:-:S05]  /*9230*/  F2FP.F16.E4M3.UNPACK_B R4, R4 ;  /* 0x00000004ff04723e */ /* 0x004fca00020006ff */
[----:B------:R-:W-:Y:S02]  /*9240*/  HADD2.F32 R7, -RZ, R4.H0_H0 ;  /* 0x20000004ff077230 */ /* 0x000fe40000004100 */
[----:B------:R-:W-:-:S03]  /*9250*/  @!P2 IMAD R4, R157, 0xc0, RZ ;  /* 0x000000c09d04a824 */ /* 0x000fc600078e02ff */
[----:B------:R-:W-:Y:S02]  /*9260*/  FMUL R7, R7, R0 ;  /* 0x0000000007077220 */ /* 0x000fe40000400000 */
[----:B------:R-:W-:Y:S02]  /*9270*/  @!P2 IADD3.X R9, R17, R4, R9, P0, !PT ;  /* 0x000000041109a210 */ /* 0x000fe400007fe409 */
[----:B------:R-:W-:-:S05]  /*9280*/  FFMA R7, R54, R2, R7 ;  /* 0x0000000236077223 */ /* 0x000fca0000000007 */
[----:B------:R-:W-:-:S05]  /*9290*/  F2FP.SATFINITE.E4M3.F32.PACK_AB_MERGE_C R7, RZ, R7, RZ ;  /* 0x00000007ff07723e */ /* 0x000fca00048070ff */
[----:B------:R0:W-:Y:S01]  /*92a0*/  @!P2 STG.E.U8 desc[UR12][R8.64+0x38], R7 ;  /* 0x000038070800a986 */ /* 0x0001e2000c10110c */
[----:B------:R-:W-:Y:S05]  /*92b0*/  @P1 BRA `(.L_x_24) ;  /* 0x0000000000041947 */ /* 0x000fea0003800000 */
[----:B------:R1:W5:Y:S02]  /*92c0*/  LDG.E.U8 R3, desc[UR12][R10.64+0x39] ;  /* 0x0000390c0a037981 */ /* 0x000364000c1e1100 */
.L_x_24:
[----:B------:R-:W-:Y:S05]  /*92d0*/  BSYNC B0 ;  /* 0x0000000000007941 */ /* 0x000fea0003800000 */
.L_x_23:
[----:B-----5:R-:W-:Y:S01]  /*92e0*/  F2FP.F16.E4M3.UNPACK_B R3, R3 ;  /* 0x00000003ff03723e */ /* 0x020fe200020006ff */
[----:B------:R-:W-:Y:S06]  /*92f0*/  @P1 EXIT ;  /* 0x000000000000194d */ /* 0x000fec0003800000 */
[----:B------:R-:W-:Y:S01]  /*9300*/  IADD3 R158, P0, R5, R158, RZ ;  /* 0x0000009e059e7210 */ /* 0x000fe20007f1e0ff */
[----:B------:R-:W-:Y:S01]  /*9310*/  HADD2.F32 R3, -RZ, R3.H0_H0 ;  /* 0x20000003ff037230 */ /* 0x000fe20000004100 */
[----:B------:R-:W-:Y:S01]  /*9320*/  ULDC.64 UR4, c[0x0][0x650] ;  /* 0x0001940000047ab9 */ /* 0x000fe20000000a00 */
[----:B------:R-:W-:Y:S02]  /*9330*/  IMAD R157, R157, 0xc0, RZ ;  /* 0x000000c09d9d7824 */ /* 0x000fe400078e02ff */
[----:B------:R-:W-:Y:S02]  /*9340*/  IMAD.X R159, R6, 0x1, R161, P0 ;  /* 0x00000001069f7824 */ /* 0x000fe400000e06a1 */
[----:B------:R-:W-:Y:S01]  /*9350*/  FMUL R0, R3, R0 ;  /* 0x0000000003007220 */ /* 0x000fe20000400000 */
[----:B------:R-:W-:-:S04]  /*9360*/  IMAD.WIDE.U32 R158, R156, 0xc0, R158 ;  /* 0x000000c09c9e7825 */ /* 0x000fc800078e009e */
[----:B------:R-:W-:Y:S01]  /*9370*/  FFMA R0, R55, R2, R0 ;  /* 0x0000000237007223 */ /* 0x000fe20000000000 */
[----:B------:R-:W-:-:S04]  /*9380*/  IADD3 R2, P0, R158, UR4, RZ ;  /* 0x000000049e027c10 */ /* 0x000fc8000ff1e0ff */
[----:B------:R-:W-:Y:S02]  /*9390*/  F2FP.SATFINITE.E4M3.F32.PACK_AB_MERGE_C R5, RZ, R0, RZ ;  /* 0x00000000ff05723e */ /* 0x000fe400048070ff */
[----:B------:R-:W-:-:S05]  /*93a0*/  IADD3.X R3, R157, UR5, R159, P0, !PT ;  /* 0x000000059d037c10 */ /* 0x000fca00087fe49f */
[----:B------:R-:W-:Y:S01]  /*93b0*/  STG.E.U8 desc[UR12][R2.64+0x39], R5 ;  /* 0x0000390502007986 */ /* 0x000fe2000c10110c */
[----:B------:R-:W-:Y:S05]  /*93c0*/  EXIT ;  /* 0x000000000000794d */ /* 0x000fea0003800000 */
.L_x_22:
[----:B------:R-:W-:Y:S01]  /*93d0*/  ISETP.GE.AND P0, PT, R4, 0x9, PT ;  /* 0x000000090400780c */ /* 0x000fe20003f06270 */
[-C--:B-1----:R-:W-:Y:S01]  /*93e0*/  FMUL R120, R120, R2.reuse ;  /* 0x0000000278787220 */ /* 0x082fe20000400000 */
[----:B------:R-:W-:Y:S01]  /*93f0*/  LOP3.LUT R0, R0, 0xfffffffd, RZ, 0xc0, !PT ;  /* 0xfffffffd00007812 */ /* 0x000fe200078ec0ff */
[-C--:B------:R-:W-:Y:S01]  /*9400*/  FMUL R121, R121, R2.reuse ;  /* 0x0000000279797220 */ /* 0x080fe20000400000 */
[C---:B------:R-:W-:Y:S01]  /*9410*/  ISETP.LT.OR P6, PT, R3.reuse, 0x1, !P0 ;  /* 0x000000010300780c */ /* 0x040fe200047c1670 */
[-C--:B------:R-:W-:Y:S01]  /*9420*/  FMUL R122, R122, R2.reuse ;  /* 0x000000027a7a7220 */ /* 0x080fe20000400000 */
[----:B------:R-:W-:Y:S01]  /*9430*/  ISETP.LT.OR P4, PT, R3, 0x2, !P0 ;  /* 0x000000020300780c */ /* 0x000fe20004781670 */
[-C--:B------:R-:W-:Y:S01]  /*9440*/  FMUL R123, R123, R2.reuse ;  /* 0x000000027b7b7220 */ /* 0x080fe20000400000 */
[C---:B------:R-:W-:Y:S01]  /*9450*/  ISETP.LT.OR P3, PT, R3.reuse, 0x9, !P0 ;  /* 0x000000090300780c */ /* 0x040fe20004761670 */
[-C--:B------:R-:W-:Y:S01]  /*9460*/  FMUL R124, R124, R2.reuse ;  /* 0x000000027c7c7220 */ /* 0x080fe20000400000 */
[----:B------:R-:W-:Y:S01]  /*9470*/  ISETP.LT.OR P5, PT, R3, 0xa, !P0 ;  /* 0x0000000a0300780c */ /* 0x000fe200047a1670 */
[-C--:B------:R-:W-:Y:S01]  /*9480*/  FMUL R125, R125, R2.reuse ;  /* 0x000000027d7d7220 */ /* 0x080fe20000400000 */
[----:B------:R-:W-:Y:S01]  /*9490*/  LOP3.LUT R9, R9, 0xfffffbff, RZ, 0xc0, !PT ;  /* 0xfffffbff09097812 */ /* 0x000fe200078ec0ff */
[----:B------:R-:W-:Y:S01]  /*94a0*/  FMUL R126, R126, R2 ;  /* 0x000000027e7e7220 */ /* 0x000fe20000400000 */
[----:B------:R-:W-:Y:S01]  /*94b0*/  F2FP.SATFINITE.E4M3.F32.PACK_AB_MERGE_C R239, RZ, R120, RZ ;  /* 0x00000078ffef723e */ /* 0x000fe200048070ff */
[-C--:B------:R-:W-:Y:S01]  /*94c0*/  FMUL R127, R127, R2.reuse ;  /* 0x000000027f7f7220 */ /* 0x080fe20000400000 */
[----:B------:R-:W-:Y:S01]  /*94d0*/  F2FP.SATFINITE.E4M3.F32.PACK_AB_MERGE_C R245, RZ, R121, RZ ;  /* 0x00000079fff5723e */ /* 0x000fe200048070ff */
[----:B------:R-:W0:Y:S01]  /*94e0*/  @!P6 LDC.64 R240, c[0x0][0x650] ;  /* 0x00019400fff0eb82 */ /* 0x000e220000000a00 */
[----:B------:R-:W-:Y:S01]  /*94f0*/  @P6 LOP3.LUT R0, R0, 0x2, RZ, 0xfc, !PT ;  /* 0x0000000200006812 */ /* 0x000fe200078efcff */
[----:B------:R-:W-:Y:S01]  /*9500*/  FMUL R128, R128, R2 ;  /* 0x0000000280807220 */ /* 0x000fe20000400000 */
[----:B------:R-:W-:Y:S01]  /*9510*/  F2FP.SATFINITE.E4M3.F32.PACK_AB_MERGE_C R247, RZ, R122, RZ ;  /* 0x0000007afff7723e */ /* 0x000fe200048070ff */
[-C--:B------:R-:W-:Y:S01]  /*9520*/  FMUL R129, R129, R2.reuse ;  /* 0x0000000281817220 */ /* 0x080fe20000400000 */
[----:B------:R-:W-:Y:S01]  /*9530*/  LOP3.LUT R0, R0, 0xfffffffe, RZ, 0xc0, !PT ;  /* 0xfffffffe00007812 */ /* 0x000fe200078ec0ff */
[-C--:B------:R-:W-:Y:S01]  /*9540*/  FMUL R130, R130, R2.reuse ;  /* 0x0000000282827220 */ /* 0x080fe20000400000 */
[----:B------:R-:W-:Y:S01]  /*9550*/  F2FP.SATFINITE.E4M3.F32.PACK_AB_MERGE_C R127, RZ, R127, RZ ;  /* 0x0000007fff7f723e */ /* 0x000fe200048070ff */
[----:B------:R-:W1:Y:S01]  /*9560*/  @!P4 LDC.64 R220, c[0x0][0x650] ;  /* 0x00019400ffdccb82 */ /* 0x000e620000000a00 */
[----:B------:R-:W-:Y:S01]  /*9570*/  @P4 LOP3.LUT R0, R0, 0x1, RZ, 0xfc, !PT ;  /* 0x0000000100004812 */ /* 0x000fe200078efcff */
[-C--:B------:R-:W-:Y:S01]  /*9580*/  FMUL R131, R131, R2.reuse ;  /* 0x0000000283837220 */ /* 0x080fe20000400000 */
[----:B------:R-:W-:Y:S01]  /*9590*/  F2FP.SATFINITE.E4M3.F32.PACK_AB_MERGE_C R129, RZ, R129, RZ ;  /* 0x00000081ff81723e */ /* 0x000fe200048070ff */
[-C--:B------:R-:W-:Y:S01]  /*95a0*/  FMUL R132, R132, R2.reuse ;  /* 0x0000000284847220 */ /* 0x080fe20000400000 */
[----:B------:R-:W-:Y:S01]  /*95b0*/  LOP3.LUT R0, R0, 0xfffff7ff, RZ, 0xc0, !PT ;  /* 0xfffff7ff00007812 */ /* 0x000fe200078ec0ff */
[-C--:B------:R-:W-:Y:S01]  /*95c0*/  FMUL R133, R133, R2.reuse ;  /* 0x0000000285857220 */ /* 0x080fe20000400000 */
[----:B------:R-:W-:Y:S01]  /*95d0*/  F2FP.SATFINITE.E4M3.F32.PACK_AB_MERGE_C R131, RZ, R131, RZ ;  /* 0x00000083ff83723e */ /* 0x000fe200048070ff */
[----:B------:R-:W2:Y:S01]  /*95e0*/  @!P3 LDC.64 R218, c[0x0][0x650] ;  /* 0x00019400ffdabb82 */ /* 0x000ea20000000a00 */
[----:B------:R-:W-:Y:S01]  /*95f0*/  @P3 LOP3.LUT R0, R0, 0x800, RZ, 0xfc, !PT ;  /* 0x0000080000003812 */ /* 0x000fe200078efcff */
[-C--:B------:R-:W-:Y:S01]  /*9600*/  FMUL R134, R134, R2.reuse ;  /* 0x0000000286867220 */ /* 0x080fe20000400000 */
[----:B------:R-:W-:Y:S01]  /*9610*/  F2FP.SATFINITE.E4M3.F32.PACK_AB_MERGE_C R133, RZ, R133, RZ ;  /* 0x00000085ff85723e */ /* 0x000fe200048070ff */
[-C--:B------:R-:W-:Y:S01]  /*9620*/  FMUL R135, R135, R2.reuse ;  /* 0x0000000287877220 */ /* 0x080fe20000400000 */
[----:B------:R-:W-:Y:S01]  /*9630*/  LOP3.LUT R0, R0, 0x7fffffff, RZ, 0xc0, !PT ;  /* 0x7fffffff00007812 */ /* 0x000fe200078ec0ff */
[-C--:B------:R-:W-:Y:S01]  /*9640*/  FMUL R136, R136, R2.reuse ;  /* 0x0000000288887220 */ /* 0x080fe20000400000 */
[----:B------:R-:W-:Y:S01]  /*9650*/  FMUL R137, R137, R2 ;  /* 0x0000000289897220 */ /* 0x000fe20000400000 */
[--C-:B0-----:R-:W-:Y:S01]  /*9660*/  @!P6 IADD3 R240, P1, P2, R158, R240, R5.reuse ;  /* 0x000000f09ef0e210 */ /* 0x101fe20007a3e005 */
[----:B------:R-:W0:Y:S01]  /*9670*/  @!P5 LDC.64 R216, c[0x0][0x650] ;  /* 0x00019400ffd8db82 */ /* 0x000e220000000a00 */
[----:B------:R-:W-:Y:S01]  /*9680*/  F2FP.SATFINITE.E4M3.F32.PACK_AB_MERGE_C R135, RZ, R135, RZ ;  /* 0x00000087ff87723e */ /* 0x000fe200048070ff */
[-C--:B------:R-:W-:Y:S01]  /*9690*/  FMUL R138, R138, R2.reuse ;  /* 0x000000028a8a7220 */ /* 0x080fe20000400000 */
[--C-:B------:R-:W-:Y:S01]  /*96a0*/  @!P6 IADD3.X R241, R161, R241, R6.reuse, P1, P2 ;  /* 0x000000f1a1f1e210 */ /* 0x100fe20000fe4406 */
[-C--:B------:R-:W-:Y:S01]  /*96b0*/  FMUL R139, R139, R2.reuse ;  /* 0x000000028b8b7220 */ /* 0x080fe20000400000 */
[----:B------:R-:W-:Y:S01]  /*96c0*/  F2FP.SATFINITE.E4M3.F32.PACK_AB_MERGE_C R137, RZ, R137, RZ ;  /* 0x00000089ff89723e */ /* 0x000fe200048070ff */
[----:B------:R-:W-:Y:S01]  /*96d0*/  FMUL R140, R140, R2 ;  /* 0x000000028c8c7220 */ /* 0x000fe20000400000 */
[--C-:B-1----:R-:W-:Y:S01]  /*96e0*/  @!P4 IADD3 R220, P1, P2, R158, R220, R5.reuse ;  /* 0x000000dc9edcc210 */ /* 0x102fe20007a3e005 */
[-C--:B------:R-:W-:Y:S01]  /*96f0*/  FMUL R141, R141, R2.reuse ;  /* 0x000000028d8d7220 */ /* 0x080fe20000400000 */
[----:B------:R-:W-:Y:S01]  /*9700*/  F2FP.SATFINITE.E4M3.F32.PACK_AB_MERGE_C R139, RZ, R139, RZ ;  /* 0x0000008bff8b723e */ /* 0x000fe200048070ff */
[-C--:B------:R-:W-:Y:S01]  /*9710*/  FMUL R142, R142, R2.reuse ;  /* 0x000000028e8e7220 */ /* 0x080fe20000400000 */
[--C-:B------:R-:W-:Y:S01]  /*9720*/  @!P4 IADD3.X R221, R161, R221, R6.reuse, P1, P2 ;  /* 0x000000dda1ddc210 */ /* 0x100fe20000fe4406 */
[-C--:B------:R-:W-:Y:S01]  /*9730*/  FMUL R143, R143, R2.reuse ;  /* 0x000000028f8f7220 */ /* 0x080fe20000400000 */
[----:B------:R-:W-:Y:S01]  /*9740*/  F2FP.SATFINITE.E4M3.F32.PACK_AB_MERGE_C R141, RZ, R141, RZ ;  /* 0x0000008dff8d723e */ /* 0x000fe200048070ff */
[----:B------:R-:W-:Y:S01]  /*9750*/  FMUL R144, R144, R2 ;  /* 0x0000000290907220 */ /* 0x000fe20000400000 */
[--C-:B--2---:R-:W-:Y:S01]  /*9760*/  @!P3 IADD3 R218, P1, P2, R158, R218, R5.reuse ;  /* 0x000000da9edab210 */ /* 0x104fe20007a3e005 */
[-C--:B------:R-:W-:Y:S01]  /*9770*/  FMUL R145, R145, R2.reuse ;  /* 0x0000000291917220 */ /* 0x080fe20000400000 */
[----:B------:R-:W-:Y:S01]  /*9780*/  F2FP.SATFINITE.E4M3.F32.PACK_AB_MERGE_C R143, RZ, R143, RZ ;  /* 0x0000008fff8f723e */ /* 0x000fe200048070ff */
[-C--:B------:R-:W-:Y:S01]  /*9790*/  FMUL R146, R146, R2.reuse ;  /* 0x0000000292927220 */ /* 0x080fe20000400000 */
[--C-:B------:R-:W-:Y:S01]  /*97a0*/  @!P3 IADD3.X R219, R161, R219, R6.reuse, P1, P2 ;  /* 0x000000dba1dbb210 */ /* 0x100fe20000fe4406 */
[-C--:B------:R-:W-:Y:S01]  /*97b0*/  FMUL R147, R147, R2.reuse ;  /* 0x0000000293937220 */ /* 0x080fe20000400000 */
[----:B------:R-:W-:Y:S01]  /*97c0*/  ISETP.LT.OR P3, PT, R3, 0x11, !P0 ;  /* 0x000000110300780c */ /* 0x000fe20004761670 */
[-C--:B------:R-:W-:Y:S01]  /*97d0*/  FMUL R148, R148, R2.reuse ;  /* 0x0000000294947220 */ /* 0x080fe20000400000 */
[----:B------:R-:W-:Y:S01]  /*97e0*/  F2FP.SATFINITE.E4M3.F32.PACK_AB_MERGE_C R145, RZ, R145, RZ ;  /* 0x00000091ff91723e */ /* 0x000fe200048070ff */
[----:B------:R-:W-:Y:S01]  /*97f0*/  FMUL R149, R149, R2 ;  /* 0x0000000295957220 */ /* 0x000fe20000400000 */
[--C-:B0-----:R-:W-:Y:S01]  /*9800*/  @!P5 IADD3 R216, P1, P2, R158, R216, R5.reuse ;  /* 0x000000d89ed8d210 */ /* 0x101fe20007a3e005 */
[-C--:B------:R-:W-:Y:S01]  /*9810*/  FMUL R88, R88, R2.reuse ;  /* 0x0000000258587220 */ /* 0x080fe20000400000 */
[----:B------:R-:W-:Y:S01]  /*9820*/  F2FP.SATFINITE.E4M3.F32.PACK_AB_MERGE_C R147, RZ, R147, RZ ;  /* 0x00000093ff93723e */ /* 0x000fe200048070ff */
[-C--:B------:R-:W-:Y:S01]  /*9830*/  FMUL R89, R89, R2.reuse ;  /* 0x0000000259597220 */ /* 0x080fe20000400000 */
[--C-:B------:R-:W-:Y:S01]  /*9840*/  @!P5 IADD3.X R217, R161, R217, R6.reuse, P1, P2 ;  /* 0x000000d9a1d9d210 */ /* 0x100fe20000fe4406 */
[-C--:B------:R-:W-:Y:S01]  /*9850*/  FMUL R150, R150, R2.reuse ;  /* 0x0000000296967220 */ /* 0x080fe20000400000 */
[----:B------:R-:W-:Y:S01]  /*9860*/  F2FP.SATFINITE.E4M3.F32.PACK_AB_MERGE_C R149, RZ, R149, RZ ;  /* 0x00000095ff95723e */ /* 0x000fe200048070ff */
[-C--:B------:R-:W-:Y:S01]  /*9870*/  FMUL R151, R151, R2.reuse ;  /* 0x0000000297977220 */ /* 0x080fe20000400000 */
[-C--:B------:R-:W-:Y:S01]  /*9880*/  FMUL R90, R90, R2.reuse ;  /* 0x000000025a5a7220 */ /* 0x080fe20000400000 */
[----:B------:R-:W0:Y:S01]  /*9890*/  @!P3 LDC.64 R214, c[0x0][0x650] ;  /* 0x00019400ffd6bb82 */ /* 0x000e220000000a00 */
[----:B------:R-:W-:Y:S01]  /*98a0*/  @P3 LOP3.LUT R9, R9, 0x400, RZ, 0xfc, !PT ;  /* 0x0000040009093812 */ /* 0x000fe200078efcff */
[-C--:B------:R-:W-:Y:S01]  /*98b0*/  FMUL R91, R91, R2.reuse ;  /* 0x000000025b5b7220 */ /* 0x080fe20000400000 */
[----:B------:R-:W-:Y:S01]  /*98c0*/  F2FP.SATFINITE.E4M3.F32.PACK_AB_MERGE_C R151, RZ, R151, RZ ;  /* 0x00000097ff97723e */ /* 0x000fe200048070ff */
[-C--:B------:R-:W-:Y:S01]  /*98d0*/  FMUL R92, R92, R2.reuse ;  /* 0x000000025c5c7220 */ /* 0x080fe20000400000 */
[----:B------:R-:W-:Y:S01]  /*98e0*/  LOP3.LUT R9, R9, 0xffffffef, RZ, 0xc0, !PT ;  /* 0xffffffef09097812 */ /* 0x000fe200078ec0ff */
[-C--:B------:R-:W-:Y:S01]  /*98f0*/  FMUL R93, R93, R2.reuse ;  /* 0x000000025d5d7220 */ /* 0x080fe20000400000 */
[----:B------:R-:W-:Y:S01]  /*9900*/  F2FP.SATFINITE.E4M3.F32.PACK_AB_MERGE_C R91, RZ, R91, RZ ;  /* 0x0000005bff5b723e */ /* 0x000fe200048070ff */
[-C--:B------:R-:W-:Y:S01]  /*9910*/  FMUL R94, R94, R2.reuse ;  /* 0x000000025e5e7220 */ /* 0x080fe20000400000 */
[-C--:B------:R-:W-:Y:S01]  /*9920*/  FMUL R95, R95, R2.reuse ;  /* 0x000000025f5f7220 */ /* 0x080fe20000400000 */
[-C--:B------:R-:W-:Y:S01]  /*9930*/  FMUL R96, R96, R2.reuse ;  /* 0x0000000260607220 */ /* 0x080fe20000400000 */
[----:B------:R-:W-:Y:S01]  /*9940*/  F2FP.SATFINITE.E4M3.F32.PACK_AB_MERGE_C R93, RZ, R93, RZ ;  /* 0x0000005dff5d723e */ /* 0x000fe200048070ff */
        /* <DEDUP_REMOVED lines=12> */
[----:B------:R-:W-:Y:S01]  /*9a10*/  FMUL R105, R105, R2 ;  /* 0x0000000269697220 */ /* 0x000fe20000400000 */
[----:B0-----:R-:W-:Y:S01]  /*9a20*/  @!P3 IADD3 R214, P1, P2, R158, R214, R5 ;  /* 0x000000d69ed6b210 */ /* 0x001fe20007a3e005 */
[-C--:B------:R-:W-:Y:S01]  /*9a30*/  FMUL R106, R106, R2.reuse ;  /* 0x000000026a6a7220 */ /* 0x080fe20000400000 */
[----:B------:R-:W-:Y:S01]  /*9a40*/  F2FP.SATFINITE.E4M3.F32.PACK_AB_MERGE_C R103, RZ, R103, RZ ;  /* 0x00000067ff67723e */ /* 0x000fe200048070ff */
[-C--:B------:R-:W-:Y:S01]  /*9a50*/  FMUL R107, R107, R2.reuse ;  /* 0x000000026b6b7220 */ /* 0x080fe20000400000 */
[----:B------:R-:W-:Y:S01]  /*9a60*/  @!P3 IADD3.X R215, R161, R215, R6, P1, P2 ;  /* 0x000000d7a1d7b210 */ /* 0x000fe20000fe4406 */
[-C--:B------:R-:W-:Y:S01]  /*9a70*/  FMUL R108, R108, R2.reuse ;  /* 0x000000026c6c7220 */ /* 0x080fe20000400000 */
[----:B------:R-:W-:Y:S01]  /*9a80*/  ISETP.LT.OR P3, PT, R3, 0x12, !P0 ;  /* 0x000000120300780c */ /* 0x000fe20004761670 */
[-C--:B------:R-:W-:Y:S01]  /*9a90*/  FMUL R109, R109, R2.reuse ;  /* 0x000000026d6d7220 */ /* 0x080fe20000400000 */
[----:B------:R-:W-:Y:S01]  /*9aa0*/  F2FP.SATFINITE.E4M3.F32.PACK_AB_MERGE_C R105, RZ, R105, RZ ;  /* 0x00000069ff69723e */ /* 0x000fe200048070ff */
[-C--:B------:R-:W-:Y:S01]  /*9ab0*/  FMUL R110, R110, R2.reuse ;  /* 0x000000026e6e7220 */ /* 0x080fe20000400000 */
[----:B------:R-:W-:Y:S01]  /*9ac0*/  F2FP.SATFINITE.E4M3.F32.PACK_AB_MERGE_C R107, RZ, R107, RZ ;  /* 0x0000006bff6b723e */ /* 0x000fe200048070ff */
        /* <DEDUP_REMOVED lines=17> */
[----:B------:R-:W-:Y:S01]  /*9be0*/  F2FP.SATFINITE.E4M3.F32.PACK_AB_MERGE_C R117, RZ, R117, RZ ;  /* 0x00000075ff75723e */ /* 0x000fe200048070ff */
[-C--:B------:R-:W-:Y:S01]  /*9bf0*/  FMUL R57, R57, R2.reuse ;  /* 0x0000000239397220 */ /* 0x080fe20000400000 */
[----:B------:R-:W-:Y:S01]  /*9c00*/  F2FP.SATFINITE.E4M3.F32.PACK_AB_MERGE_C R119, RZ, R119, RZ ;  /* 0x00000077ff77723e */ /* 0x000fe200048070ff */
[----:B------:R-:W-:Y:S01]  /*9c10*/  FMUL R58, R58, R2 ;  /* 0x000000023a3a7220 */ /* 0x000fe20000400000 */
[----:B------:R-:W-:Y:S02]  /*9c20*/  BSSY B0, `(.L_x_25) ;  /* 0x0000205000007945 */ /* 0x000fe40003800000 */
[----:B------:R-:W-:-:S02]  /*9c30*/  F2FP.SATFINITE.E4M3.F32.PACK_AB_MERGE_C R57, RZ, R57, RZ ;  /* 0x00000039ff39723e */ /* 0x000fc400048070ff */
[----:B0-----:R-:W-:-:S04]  /*9c40*/  @!P3 IADD3 R212, P1, P2, R158, R212, R5 ;  /* 0x000000d49ed4b210 */ /* 0x001fc80007a3e005 */
[----:B------:R-:W-:Y:S02]  /*9c50*/  @!P3 IADD3.X R213, R161, R213, R6, P1, P2 ;  /* 0x000000d5a1d5b210 */ /* 0x000fe40000fe4406 */
[----:B------:R-:W-:-:S13]  /*9c60*/  ISETP.LT.OR P3, PT, R3, 0x19, !P0 ;  /* 0x000000190300780c */ /* 0x000fda0004761670 */
[----:B------:R-:W0:Y:S01]  /*9c70*/  @!P3 LDC.64 R210, c[0x0][0x650] ;  /* 0x00019400ffd2bb82 */ /* 0x000e220000000a00 */
[----:B------:R-:W-:-:S04]  /*9c80*/  @P3 LOP3.LUT R9, R9, 0x200, RZ, 0xfc, !PT ;  /* 0x0000020009093812 */ /* 0x000fc800078efcff */
[----:B------:R-:W-:Y:S02]  /*9c90*/  LOP3.LUT R9, R9, 0xfffffff7, RZ, 0xc0, !PT ;  /* 0xfffffff709097812 */ /* 0x000fe400078ec0ff */
        /* <DEDUP_REMOVED lines=46> */
[----:B------:R-:W-:Y:S02]  /*9f80*/  @P3 LOP3.LUT R9, R9, 0x20, RZ, 0xfc, !PT ;  /* 0x0000002009093812 */ /* 0x000fe400078efcff */
        /* <DEDUP_REMOVED lines=8> */
[----:B------:R-:W-:-:S04]  /*a010*/  ISETP.GE.AND P3, PT, R4, 0x41, PT ;  /* 0x000000410400780c */ /* 0x000fc80003f66270 */
[----:B------:R-:W-:Y:S02]  /*a020*/  ISETP.LT.OR P2, PT, R3, 0x1, !P3 ;  /* 0x000000010300780c */ /* 0x000fe40005f41670 */
[----:B------:R-:W-:-:S11]  /*a030*/  P2R R10, PR, RZ, 0x8 ;  /* 0x00000008ff0a7803 */ /* 0x000fd60000000000 */
        /* <DEDUP_REMOVED lines=72> */
[----:B------:R-:W0:Y:S02]  /*a4c0*/  @!P2 LDC.64 R166, c[0x0][0x650] ;  /* 0x00019400ffa6ab82 */ /* 0x000e240000000a00 */
        /* <DEDUP_REMOVED lines=17> */
[----:B------:R-:W-:Y:S02]  /*a5e0*/  @!P3 IADD3 R11, P0, P1, R8, R158, R5 ;  /* 0x0000009e080bb210 */ /* 0x000fe4000791e005 */
[----:B------:R-:W-:Y:S02]  /*a5f0*/  @P3 LOP3.LUT R0, R0, 0x8000, RZ, 0xfc, !PT ;  /* 0x0000800000003812 */ /* 0x000fe400078efcff */
[----:B------:R-:W-:Y:S02]  /*a600*/  @!P3 IADD3.X R12, R7, R161, R6, P0, P1 ;  /* 0x000000a1070cb210 */ /* 0x000fe400007e2406 */
[----:B------:R-:W-:Y:S02]  /*a610*/  ISETP.LT.OR P3, PT, R3, 0x2, !P2 ;  /* 0x000000020300780c */ /* 0x000fe40005761670 */
[----:B------:R-:W-:-:S11]  /*a620*/  LOP3.LUT R0, R0, 0xffffbfff, RZ, 0xc0, !PT ;  /* 0xffffbfff00007812 */ /* 0x000fd600078ec0ff */
        /* <DEDUP_REMOVED lines=23> */
[----:B------:R-:W-:-:S13]  /*a7a0*/  ISETP.LT.OR P3, PT, R3, 0x19, !P2 ;  /* 0x000000190300780c */ /* 0x000fda0005761670 */
[----:B------:R-:W-:-:S04]  /*a7b0*/  @!P3 IADD3 R23, P0, P1, R8, R158, R5 ;  /* 0x0000009e0817b210 */ /* 0x000fc8000791e005 */
        /* <DEDUP_REMOVED lines=13> */
[----:B------:R-:W-:-:S04]  /*a890*/  ISETP.LT.OR P3, PT, R3, 0x2a, !P2 ;  /* 0x0000002a0300780c */ /* 0x000fc80005761670 */
[----:B------:R-:W-:-:S09]  /*a8a0*/  P2R R231, PR, RZ, 0x8 ;  /* 0x00000008ffe77803 */ /* 0x000fd20000000000 */
[----:B------:R-:W-:-:S04]  /*a8b0*/  @!P3 IADD3 R229, P0, P1, R8, R158, R5 ;  /* 0x0000009e08e5b210 */ /* 0x000fc8000791e005 */
[----:B------:R-:W-:Y:S02]  /*a8c0*/  @!P3 IADD3.X R230, R7, R161, R6, P0, P1 ;  /* 0x000000a107e6b210 */ /* 0x000fe400007e2406 */
[----:B------:R-:W-:Y:S02]  /*a8d0*/  ISETP.LT.OR P0, PT, R3, 0x31, !P2 ;  /* 0x000000310300780c */ /* 0x000fe40005701670 */
[----:B------:R-:W-:Y:S02]  /*a8e0*/  LOP3.LUT P3, RZ, R0, 0x1, RZ, 0xc0, !PT ;  /* 0x0000000100ff7812 */ /* 0x000fe4000786c0ff */
        /* <DEDUP_REMOVED lines=8> */
[----:B------:R-:W-:-:S04]  /*a970*/  ISETP.GE.AND P4, PT, R4, 0x1, PT ;  /* 0x000000010400780c */ /* 0x000fc80003f86270 */
[----:B------:R-:W-:-:S13]  /*a980*/  ISETP.LT.OR P6, PT, R3, 0x1, !P4 ;  /* 0x000000010300780c */ /* 0x000fda00067c1670 */
[----:B------:R-:W0:Y:S02]  /*a990*/  @!P6 LDC.64 R222, c[0x0][0x650] ;  /* 0x00019400ffdeeb82 */ /* 0x000e240000000a00 */
[----:B0-----:R-:W-:-:S05]  /*a9a0*/  @!P6 IADD3 R242, P0, R158, R222, RZ ;  /* 0x000000de9ef2e210 */ /* 0x001fca0007f1e0ff */
[----:B------:R-:W-:Y:S01]  /*a9b0*/  @!P6 IMAD.X R243, R161, 0x1, R223, P0 ;  /* 0x00000001a1f3e824 */ /* 0x000fe200000e06df */
[----:B------:R-:W-:-:S04]  /*a9c0*/  LOP3.LUT P0, RZ, R0, 0x800, RZ, 0xc0, !PT ;  /* 0x0000080000ff7812 */ /* 0x000fc8000780c0ff */
[----:B------:R0:W-:Y:S01]  /*a9d0*/  @!P6 STG.E.U8 desc[UR12][R242.64], R239 ;  /* 0x000000eff200e986 */ /* 0x0001e2000c10110c */
[----:B------:R-:W-:Y:S02]  /*a9e0*/  ISETP.LT.OR P6, PT, R3, 0x2, !P4 ;  /* 0x000000020300780c */ /* 0x000fe400067c1670 */
[----:B0-----:R-:W-:-:S11]  /*a9f0*/  F2FP.SATFINITE.E4M3.F32.PACK_AB_MERGE_C R239, RZ, R123, RZ ;  /* 0x0000007bffef723e */ /* 0x001fd600048070ff */
[----:B------:R-:W0:Y:S02]  /*aa00*/  @!P6 LDC.64 R222, c[0x0][0x650] ;  /* 0x00019400ffdeeb82 */ /* 0x000e240000000a00 */
[----:B0-----:R-:W-:-:S05]  /*aa10*/  @!P6 IADD3 R222, P1, R158, R222, RZ ;  /* 0x000000de9edee210 */ /* 0x001fca0007f3e0ff */
[----:B------:R-:W-:-:S05]  /*aa20*/  @!P6 IMAD.X R223, R161, 0x1, R223, P1 ;  /* 0x00000001a1dfe824 */ /* 0x000fca00008e06df */
[----:B------:R0:W-:Y:S01]  /*aa30*/  @!P6 STG.E.U8 desc[UR12][R222.64+0x1], R245 ;  /* 0x000001f5de00e986 */ /* 0x0001e2000c10110c */
[----:B------:R-:W-:-:S03]  /*aa40*/  ISETP.LT.OR P6, PT, R3, 0x9, !P4 ;  /* 0x000000090300780c */ /* 0x000fc600067c1670 */
[----:B------:R-:W-:Y:S01]  /*aa50*/  @!P2 STG.E.U8 desc[UR12][R240.64], R247 ;  /* 0x000000f7f000a986 */ /* 0x000fe2000c10110c */
[----:B------:R-:W-:-:S03]  /*aa60*/  LOP3.LUT P2, RZ, R9, 0x400, RZ, 0xc0, !PT ;  /* 0x0000040009ff7812 */ /* 0x000fc6000784c0ff */
[----:B------:R1:W-:Y:S01]  /*aa70*/  @!P3 STG.E.U8 desc[UR12][R220.64+0x1], R239 ;  /* 0x000001efdc00b986 */ /* 0x0003e2000c10110c */
[----:B------:R-:W-:Y:S02]  /*aa80*/  LOP3.LUT P3, RZ, R9, 0x10, RZ, 0xc0, !PT ;  /* 0x0000001009ff7812 */ /* 0x000fe4000786c0ff */
[----:B0-----:R-:W-:-:S03]  /*aa90*/  F2FP.SATFINITE.E4M3.F32.PACK_AB_MERGE_C R223, RZ, R124, RZ ;  /* 0x0000007cffdf723e */ /* 0x001fc600048070ff */
[----:B------:R-:W0:Y:S01]  /*aaa0*/  @!P6 LDC.64 R120, c[0x0][0x650] ;  /* 0x00019400ff78eb82 */ /* 0x000e220000000a00 */
[----:B-1----:R-:W-:Y:S02]  /*aab0*/  F2FP.SATFINITE.E4M3.F32.PACK_AB_MERGE_C R221, RZ, R125, RZ ;  /* 0x0000007dffdd723e */ /* 0x002fe400048070ff */
[----:B------:R-:W-:Y:S02]  /*aac0*/  F2FP.SATFINITE.E4M3.F32.PACK_AB_MERGE_C R239, RZ, R126, RZ ;  /* 0x0000007effef723e */ /* 0x000fe400048070ff */
[----:B0-----:R-:W-:-:S05]  /*aad0*/  @!P6 IADD3 R242, P1, R158, R120, RZ ;  /* 0x000000789ef2e210 */ /* 0x001fca0007f3e0ff */
[----:B------:R-:W-:-:S05]  /*aae0*/  @!P6 IMAD.X R243, R161, 0x1, R121, P1 ;  /* 0x00000001a1f3e824 */ /* 0x000fca00008e0679 */
[----:B------:R-:W-:Y:S01]  /*aaf0*/  @!P6 STG.E.U8 desc[UR12][R242.64+0x8], R223 ;  /* 0x000008dff200e986 */ /* 0x000fe2000c10110c */
[----:B------:R-:W-:-:S13]  /*ab00*/  ISETP.LT.OR P6, PT, R3, 0xa, !P4 ;  /* 0x0000000a0300780c */ /* 0x000fda00067c1670 */
[----:B------:R-:W0:Y:S02]  /*ab10*/  @!P6 LDC.64 R120, c[0x0][0x650] ;  /* 0x00019400ff78eb82 */ /* 0x000e240000000a00 */
[----:B0-----:R-:W-:-:S05]  /*ab20*/  @!P6 IADD3 R122, P1, R158, R120, RZ ;  /* 0x000000789e7ae210 */ /* 0x001fca0007f3e0ff */
[----:B------:R-:W-:Y:S01]  /*ab30*/  @!P6 IMAD.X R123, R161, 0x1, R121, P1 ;  /* 0x00000001a17be824 */ /* 0x000fe200008e0679 */
[----:B------:R-:W-:-:S04]  /*ab40*/  LOP3.LUT P1, RZ, R9, 0x200, RZ, 0xc0, !PT ;  /* 0x0000020009ff7812 */ /* 0x000fc8000782c0ff */
[----:B------:R0:W-:Y:S04]  /*ab50*/  @!P6 STG.E.U8 desc[UR12][R122.64+0x9], R221 ;  /* 0x000009dd7a00e986 */ /* 0x0001e8000c10110c */
[----:B------:R-:W-:Y:S01]  /*ab60*/  @!P0 STG.E.U8 desc[UR12][R218.64+0x8], R239 ;  /* 0x000008efda008986 */ /* 0x000fe2000c10110c */
[----:B------:R-:W-:-:S03]  /*ab70*/  LOP3.LUT P0, RZ, R9, 0x8, RZ, 0xc0, !PT ;  /* 0x0000000809ff7812 */ /* 0x000fc6000780c0ff */
[----:B------:R1:W-:Y:S01]  /*ab80*/  @!P5 STG.E.U8 desc[UR12][R216.64+0x9], R127 ;  /* 0x0000097fd800d986 */ /* 0x0003e2000c10110c */
[----:B------:R-:W-:Y:S02]  /*ab90*/  ISETP.LT.OR P5, PT, R3, 0x11, !P4 ;  /* 0x000000110300780c */ /* 0x000fe400067a1670 */
[----:B0-----:R-:W-:Y:S02]  /*aba0*/  F2FP.SATFINITE.E4M3.F32.PACK_AB_MERGE_C R221, RZ, R128, RZ ;  /* 0x00000080ffdd723e */ /* 0x001fe400048070ff */
[----:B-1----:R-:W-:-:S09]  /*abb0*/  F2FP.SATFINITE.E4M3.F32.PACK_AB_MERGE_C R127, RZ, R130, RZ ;  /* 0x00000082ff7f723e */ /* 0x002fd200048070ff */
[----:B------:R-:W0:Y:S02]  /*abc0*/  @!P5 LDC.64 R120, c[0x0][0x650] ;  /* 0x00019400ff78db82 */ /* 0x000e240000000a00 */
[----:B0-----:R-:W-:-:S05]  /*abd0*/  @!P5 IADD3 R124, P6, R158, R120, RZ ;  /* 0x000000789e7cd210 */ /* 0x001fca0007fde0ff */
[----:B------:R-:W-:-:S05]  /*abe0*/  @!P5 IMAD.X R125, R161, 0x1, R121, P6 ;  /* 0x00000001a17dd824 */ /* 0x000fca00030e0679 */
[----:B------:R-:W-:Y:S01]  /*abf0*/  @!P5 STG.E.U8 desc[UR12][R124.64+0x10], R221 ;  /* 0x000010dd7c00d986 */ /* 0x000fe2000c10110c */
[----:B------:R-:W-:-:S13]  /*ac00*/  ISETP.LT.OR P5, PT, R3, 0x12, !P4 ;  /* 0x000000120300780c */ /* 0x000fda00067a1670 */
[----:B------:R-:W0:Y:S02]  /*ac10*/  @!P5 LDC.64 R120, c[0x0][0x650] ;  /* 0x00019400ff78db82 */ /* 0x000e240000000a00 */
[----:B0-----:R-:W-:-:S05]  /*ac20*/  @!P5 IADD3 R122, P6, R158, R120, RZ ;  /* 0x000000789e7ad210 */ /* 0x001fca0007fde0ff */
[----:B------:R-:W-:-:S05]  /*ac30*/  @!P5 IMAD.X R123, R161, 0x1, R121, P6 ;  /* 0x00000001a17bd824 */ /* 0x000fca00030e0679 */
[----:B------:R0:W-:Y:S01]  /*ac40*/  @!P5 STG.E.U8 desc[UR12][R122.64+0x11], R129 ;  /* 0x000011817a00d986 */ /* 0x0001e2000c10110c */
[----:B------:R-:W-:-:S03]  /*ac50*/  ISETP.LT.OR P5, PT, R3, 0x19, !P4 ;  /* 0x000000190300780c */ /* 0x000fc600067a1670 */
[----:B------:R1:W-:Y:S01]  /*ac60*/  @!P2 STG.E.U8 desc[UR12][R214.64+0x10], R127 ;  /* 0x0000107fd600a986 */ /* 0x0003e2000c10110c */
[----:B------:R-:W-:-:S03]  /*ac70*/  LOP3.LUT P2, RZ, R9, 0x100, RZ, 0xc0, !PT ;  /* 0x0000010009ff7812 */ /* 0x000fc6000784c0ff */
[----:B------:R-:W-:Y:S01]  /*ac80*/  @!P3 STG.E.U8 desc[UR12][R212.64+0x11], R131 ;  /* 0x00001183d400b986 */ /* 0x000fe2000c10110c */
[----:B------:R-:W-:Y:S02]  /*ac90*/  LOP3.LUT P3, RZ, R9, 0x4, RZ, 0xc0, !PT ;  /* 0x0000000409ff7812 */ /* 0x000fe4000786c0ff */
[----:B0-----:R-:W-:-:S03]  /*aca0*/  F2FP.SATFINITE.E4M3.F32.PACK_AB_MERGE_C R123, RZ, R132, RZ ;  /* 0x00000084ff7b723e */ /* 0x001fc600048070ff */
[----:B------:R-:W0:Y:S01]  /*acb0*/  @!P5 LDC.64 R120, c[0x0][0x650] ;  /* 0x00019400ff78db82 */ /* 0x000e220000000a00 */
[----:B-1----:R-:W-:Y:S02]  /*acc0*/  F2FP.SATFINITE.E4M3.F32.PACK_AB_MERGE_C R127, RZ, R134, RZ ;  /* 0x00000086ff7f723e */ /* 0x002fe400048070ff */
[----:B0-----:R-:W-:-:S05]  /*acd0*/  @!P5 IADD3 R124, P6, R158, R120, RZ ;  /* 0x000000789e7cd210 */ /* 0x001fca0007fde0ff */
[----:B------:R-:W-:-:S05]  /*ace0*/  @!P5 IMAD.X R125, R161, 0x1, R121, P6 ;  /* 0x00000001a17dd824 */ /* 0x000fca00030e0679 */
[----:B------:R0:W-:Y:S01]  /*acf0*/  @!P5 STG.E.U8 desc[UR12][R124.64+0x18], R123 ;  /* 0x0000187b7c00d986 */ /* 0x0001e2000c10110c */
[----:B------:R-:W-:Y:S02]  /*ad00*/  ISETP.LT.OR P5, PT, R3, 0x1a, !P4 ;  /* 0x0000001a0300780c */ /* 0x000fe400067a1670 */
[----:B0-----:R-:W-:-:S11]  /*ad10*/  F2FP.SATFINITE.E4M3.F32.PACK_AB_MERGE_C R125, RZ, R136, RZ ;  /* 0x00000088ff7d723e */ /* 0x001fd600048070ff */
[----:B------:R-:W0:Y:S02]  /*ad20*/  @!P5 LDC.64 R120, c[0x0][0x650] ;  /* 0x00019400ff78db82 */ /* 0x000e240000000a00 */
[----:B0-----:R-:W-:-:S05]  /*ad30*/  @!P5 IADD3 R120, P6, R158, R120, RZ ;  /* 0x000000789e78d210 */ /* 0x001fca0007fde0ff */
[----:B------:R-:W-:-:S05]  /*ad40*/  @!P5 IMAD.X R121, R161, 0x1, R121, P6 ;  /* 0x00000001a179d824 */ /* 0x000fca00030e0679 */
[----:B------:R-:W-:Y:S01]  /*ad50*/  @!P5 STG.E.U8 desc[UR12][R120.64+0x19], R133 ;  /* 0x000019857800d986 */ /* 0x000fe2000c10110c */
[----:B------:R-:W-:-:S03]  /*ad60*/  ISETP.LT.OR P5, PT, R3, 0x21, !P4 ;  /* 0x000000210300780c */ /* 0x000fc600067a1670 */
[----:B------:R0:W-:Y:S01]  /*ad70*/  @!P1 STG.E.U8 desc[UR12][R210.64+0x18], R127 ;  /* 0x0000187fd2009986 */ /* 0x0001e2000c10110c */
[----:B------:R-:W-:-:S03]  /*ad80*/  LOP3.LUT P1, RZ, R9, 0x80, RZ, 0xc0, !PT ;  /* 0x0000008009ff7812 */ /* 0x000fc6000782c0ff */
[----:B------:R-:W-:Y:S01]  /*ad90*/  @!P0 STG.E.U8 desc[UR12][R208.64+0x19], R135 ;  /* 0x00001987d0008986 */ /* 0x000fe2000c10110c */
[----:B------:R-:W-:-:S05]  /*ada0*/  LOP3.LUT P0, RZ, R9, 0x2, RZ, 0xc0, !PT ;  /* 0x0000000209ff7812 */ /* 0x000fca000780c0ff */
[----:B------:R-:W1:Y:S01]  /*adb0*/  @!P5 LDC.64 R122, c[0x0][0x650] ;  /* 0x00019400ff7adb82 */ /* 0x000e620000000a00 */
[----:B0-----:R-:W-:Y:S02]  /*adc0*/  F2FP.SATFINITE.E4M3.F32.PACK_AB_MERGE_C R127, RZ, R138, RZ ;  /* 0x0000008aff7f723e */ /* 0x001fe400048070ff */
[----:B-1----:R-:W-:-:S05]  /*add0*/  @!P5 IADD3 R122, P6, R158, R122, RZ ;  /* 0x0000007a9e7ad210 */ /* 0x002fca0007fde0ff */
        /* <DEDUP_REMOVED lines=25> */
[----:B------:R-:W-:Y:S01]  /*af70*/  @!P1 STG.E.U8 desc[UR12][R202.64+0x28], R127 ;  /* 0x0000287fca009986 */ /* 0x000fe2000c10110c */
[----:B------:R-:W-:-:S03]  /*af80*/  LOP3.LUT P1, RZ, R0, 0x40000000, RZ, 0xc0, !PT ;  /* 0x4000000000ff7812 */ /* 0x000fc6000782c0ff */
[----:B------:R-:W-:Y:S01]  /*af90*/  @!P0 STG.E.U8 desc[UR12][R200.64+0x29], R143 ;  /* 0x0000298fc8008986 */ /* 0x000fe2000c10110c */
[----:B------:R-:W-:Y:S02]  /*afa0*/  LOP3.LUT P0, RZ, R9, 0x20, RZ, 0xc0, !PT ;  /* 0x0000002009ff7812 */ /* 0x000fe4000780c0ff */
[----:B------:R-:W-:-:S03]  /*afb0*/  F2FP.SATFINITE.E4M3.F32.PACK_AB_MERGE_C R9, RZ, R144, RZ ;  /* 0x00000090ff09723e */ /* 0x000fc600048070ff */
[----:B------:R-:W0:Y:S02]  /*afc0*/  @!P5 LDC.64 R122, c[0x0][0x650] ;  /* 0x00019400ff7adb82 */ /* 0x000e240000000a00 */
        /* <DEDUP_REMOVED lines=9> */
[C---:B------:R-:W-:Y:S02]  /*b060*/  ISETP.LT.OR P5, PT, R3.reuse, 0x39, !P4 ;  /* 0x000000390300780c */ /* 0x040fe400067a1670 */
[----:B------:R-:W-:Y:S01]  /*b070*/  ISETP.LT.OR P4, PT, R3, 0x3a, !P4 ;  /* 0x0000003a0300780c */ /* 0x000fe20006781670 */
[----:B------:R0:W-:Y:S01]  /*b080*/  @!P2 STG.E.U8 desc[UR12][R198.64+0x30], R125 ;  /* 0x0000307dc600a986 */ /* 0x0001e2000c10110c */
[----:B------:R-:W-:-:S03]  /*b090*/  LOP3.LUT P2, RZ, R0, 0x10000000, RZ, 0xc0, !PT ;  /* 0x1000000000ff7812 */ /* 0x000fc6000784c0ff */
[----:B------:R-:W-:Y:S01]  /*b0a0*/  @!P3 STG.E.U8 desc[UR12][R196.64+0x31], R147 ;  /* 0x00003193c400b986 */ /* 0x000fe2000c10110c */
[C---:B------:R-:W-:Y:S02]  /*b0b0*/  LOP3.LUT P3, RZ, R0.reuse, 0x8000, RZ, 0xc0, !PT ;  /* 0x0000800000ff7812 */ /* 0x040fe4000786c0ff */
[----:B------:R-:W-:Y:S02]  /*b0c0*/  P2R R124, PR, RZ, 0x4 ;  /* 0x00000004ff7c7803 */ /* 0x000fe40000000000 */
[----:B------:R-:W-:Y:S01]  /*b0d0*/  LOP3.LUT P2, RZ, R0, 0x4000, RZ, 0xc0, !PT ;  /* 0x0000400000ff7812 */ /* 0x000fe2000784c0ff */
[----:B------:R-:W1:Y:S01]  /*b0e0*/  @!P5 LDC.64 R122, c[0x0][0x650] ;  /* 0x00019400ff7adb82 */ /* 0x000e620000000a00 */
[----:B0-----:R-:W-:-:S07]  /*b0f0*/  F2FP.SATFINITE.E4M3.F32.PACK_AB_MERGE_C R125, RZ, R150, RZ ;  /* 0x00000096ff7d723e */ /* 0x001fce00048070ff */
[----:B------:R-:W0:Y:S01]  /*b100*/  @!P4 LDC.64 R120, c[0x0][0x650] ;  /* 0x00019400ff78cb82 */ /* 0x000e220000000a00 */
[----:B-1----:R-:W-:-:S05]  /*b110*/  @!P5 IADD3 R122, P6, R158, R122, RZ ;  /* 0x0000007a9e7ad210 */ /* 0x002fca0007fde0ff */
[----:B------:R-:W-:Y:S01]  /*b120*/  @!P5 IMAD.X R123, R161, 0x1, R123, P6 ;  /* 0x00000001a17bd824 */ /* 0x000fe200030e067b */
[----:B------:R-:W-:-:S04]  /*b130*/  LOP3.LUT P6, RZ, R0, 0x2000, RZ, 0xc0, !PT ;  /* 0x0000200000ff7812 */ /* 0x000fc800078cc0ff */
[----:B------:R1:W-:Y:S01]  /*b140*/  @!P5 STG.E.U8 desc[UR12][R122.64+0x38], R9 ;  /* 0x000038097a00d986 */ /* 0x0003e2000c10110c */
[----:B0-----:R-:W-:-:S05]  /*b150*/  @!P4 IADD3 R120, P5, R158, R120, RZ ;  /* 0x000000789e78c210 */ /* 0x001fca0007fbe0ff */
[----:B------:R-:W-:Y:S01]  /*b160*/  @!P4 IMAD.X R121, R161, 0x1, R121, P5 ;  /* 0x00000001a179c824 */ /* 0x000fe200028e0679 */
[----:B------:R-:W-:-:S04]  /*b170*/  LOP3.LUT P5, RZ, R0, 0x20000000, RZ, 0xc0, !PT ;  /* 0x2000000000ff7812 */ /* 0x000fc800078ac0ff */
[----:B------:R0:W-:Y:S01]  /*b180*/  @!P4 STG.E.U8 desc[UR12][R120.64+0x39], R149 ;  /* 0x000039957800c986 */ /* 0x0001e2000c10110c */
[----:B-1----:R-:W-:Y:S01]  /*b190*/  F2FP.SATFINITE.E4M3.F32.PACK_AB_MERGE_C R9, RZ, R88, RZ ;  /* 0x00000058ff09723e */ /* 0x002fe200048070ff */
[----:B------:R-:W1:Y:S01]  /*b1a0*/  @!P2 LDC.64 R122, c[0x0][0x650] ;  /* 0x00019400ff7aab82 */ /* 0x000e620000000a00 */
[C---:B------:R-:W-:Y:S01]  /*b1b0*/  LOP3.LUT P4, RZ, R0.reuse, 0x80000000, RZ, 0xc0, !PT ;  /* 0x8000000000ff7812 */ /* 0x040fe2000788c0ff */
[----:B------:R-:W-:Y:S01]  /*b1c0*/  @!P0 STG.E.U8 desc[UR12][R194.64+0x38], R125 ;  /* 0x0000387dc2008986 */ /* 0x000fe2000c10110c */
[----:B------:R-:W-:Y:S02]  /*b1d0*/  LOP3.LUT P0, RZ, R0, 0x8000000, RZ, 0xc0, !PT ;  /* 0x0800000000ff7812 */ /* 0x000fe4000780c0ff */
[----:B0-----:R-:W-:-:S03]  /*b1e0*/  F2FP.SATFINITE.E4M3.F32.PACK_AB_MERGE_C R121, RZ, R89, RZ ;  /* 0x00000059ff79723e */ /* 0x001fc600048070ff */
[----:B------:R-:W0:Y:S06]  /*b1f0*/  @!P3 LDC.64 R88, c[0x0][0x650] ;  /* 0x00019400ff58bb82 */ /* 0x000e2c0000000a00 */
[----:B------:R-:W-:Y:S04]  /*b200*/  @!P4 STG.E.U8 desc[UR12][R192.64+0x39], R151 ;  /* 0x00003997c000c986 */ /* 0x000fe8000c10110c */
[----:B------:R2:W-:Y:S01]  /*b210*/  @!P1 STG.E.U8 desc[UR12][R190.64], R9 ;  /* 0x00000009be009986 */ /* 0x0005e2000c10110c */
[----:B------:R-:W-:-:S03]  /*b220*/  LOP3.LUT P1, RZ, R0, 0x1000, RZ, 0xc0, !PT ;  /* 0x0000100000ff7812 */ /* 0x000fc6000782c0ff */
[----:B------:R-:W-:Y:S01]  /*b230*/  @!P5 STG.E.U8 desc[UR12][R188.64+0x1], R121 ;  /* 0x00000179bc00d986 */ /* 0x000fe2000c10110c */
[----:B------:R-:W-:Y:S02]  /*b240*/  LOP3.LUT P5, RZ, R0, 0x2000000, RZ, 0xc0, !PT ;  /* 0x0200000000ff7812 */ /* 0x000fe400078ac0ff */
[----:B--2---:R-:W-:Y:S02]  /*b250*/  F2FP.SATFINITE.E4M3.F32.PACK_AB_MERGE_C R9, RZ, R92, RZ ;  /* 0x0000005cff09723e */ /* 0x004fe400048070ff */
[----:B0-----:R-:W-:Y:S02]  /*b260*/  @!P3 IADD3 R88, P4, R11, R88, RZ ;  /* 0x000000580b58b210 */ /* 0x001fe40007f9e0ff */
[----:B------:R-:W-:-:S03]  /*b270*/  F2FP.SATFINITE.E4M3.F32.PACK_AB_MERGE_C R11, RZ, R90, RZ ;  /* 0x0000005aff0b723e */ /* 0x000fc600048070ff */
[----:B------:R-:W-:Y:S01]  /*b280*/  @!P3 IMAD.X R89, R12, 0x1, R89, P4 ;  /* 0x000000010c59b824 */ /* 0x000fe200020e0659 */
[----:B-1----:R-:W-:-:S04]  /*b290*/  @!P2 IADD3 R12, P4, R13, R122, RZ ;  /* 0x0000007a0d0ca210 */ /* 0x002fc80007f9e0ff */
[----:B------:R0:W-:Y:S01]  /*b2a0*/  @!P3 STG.E.U8 desc[UR12][R88.64], R11 ;  /* 0x0000000b5800b986 */ /* 0x0001e2000c10110c */
[----:B------:R-:W-:Y:S01]  /*b2b0*/  @!P2 IMAD.X R13, R14, 0x1, R123, P4 ;  /* 0x000000010e0da824 */ /* 0x000fe200020e067b */
[----:B------:R-:W-:Y:S02]  /*b2c0*/  LOP3.LUT P4, RZ, R0, 0x4000, RZ, 0xc0, !PT ;  /* 0x0000400000ff7812 */ /* 0x000fe4000788c0ff */
[----:B------:R-:W-:Y:S02]  /*b2d0*/  ISETP.NE.AND P2, PT, R124, RZ, PT ;  /* 0x000000ff7c00720c */ /* 0x000fe40003f45270 */
[----:B------:R-:W-:Y:S01]  /*b2e0*/  LOP3.LUT P3, RZ, R0, 0x400, RZ, 0xc0, !PT ;  /* 0x0000040000ff7812 */ /* 0x000fe2000786c0ff */
[----:B0-----:R-:W0:Y:S01]  /*b2f0*/  @!P6 LDC.64 R88, c[0x0][0x650] ;  /* 0x00019400ff58eb82 */ /* 0x001e220000000a00 */
[----:B------:R-:W-:-:S07]  /*b300*/  F2FP.SATFINITE.E4M3.F32.PACK_AB_MERGE_C R11, RZ, R94, RZ ;  /* 0x0000005eff0b723e */ /* 0x000fce00048070ff */
[----:B------:R1:W-:Y:S04]  /*b310*/  @!P4 STG.E.U8 desc[UR12][R12.64+0x1], R91 ;  /* 0x0000015b0c00c986 */ /* 0x0003e8000c10110c */
[----:B------:R2:W-:Y:S01]  /*b320*/  @!P2 STG.E.U8 desc[UR12][R186.64+0x8], R9 ;  /* 0x00000809ba00a986 */ /* 0x0005e2000c10110c */
[----:B------:R-:W-:-:S03]  /*b330*/  LOP3.LUT P2, RZ, R0, 0x200, RZ, 0xc0, !PT ;  /* 0x0000020000ff7812 */ /* 0x000fc6000784c0ff */
[----:B------:R-:W-:Y:S01]  /*b340*/  @!P0 STG.E.U8 desc[UR12][R184.64+0x9], R93 ;  /* 0x0000095db8008986 */ /* 0x000fe2000c10110c */
[----:B------:R-:W-:Y:S01]  /*b350*/  LOP3.LUT P0, RZ, R0, 0x1000000, RZ, 0xc0, !PT ;  /* 0x0100000000ff7812 */ /* 0x000fe2000780c0ff */
[----:B-1----:R-:W1:Y:S01]  /*b360*/  @!P1 LDC.64 R12, c[0x0][0x650] ;  /* 0x00019400ff0c9b82 */ /* 0x002e620000000a00 */
[----:B--2---:R-:W-:Y:S02]  /*b370*/  F2FP.SATFINITE.E4M3.F32.PACK_AB_MERGE_C R9, RZ, R96, RZ ;  /* 0x00000060ff09723e */ /* 0x004fe400048070ff */
[----:B0-----:R-:W-:-:S05]  /*b380*/  @!P6 IADD3 R14, P4, R15, R88, RZ ;  /* 0x000000580f0ee210 */ /* 0x001fca0007f9e0ff */
[----:B------:R-:W-:-:S05]  /*b390*/  @!P6 IMAD.X R15, R16, 0x1, R89, P4 ;  /* 0x00000001100fe824 */ /* 0x000fca00020e0659 */
[----:B------:R0:W-:Y:S01]  /*b3a0*/  @!P6 STG.E.U8 desc[UR12][R14.64+0x8], R11 ;  /* 0x0000080b0e00e986 */ /* 0x0001e2000c10110c */
[----:B------:R-:W-:Y:S02]  /*b3b0*/  LOP3.LUT P6, RZ, R0, 0x800000, RZ, 0xc0, !PT ;  /* 0x0080000000ff7812 */ /* 0x000fe400078cc0ff */
[----:B-1----:R-:W-:-:S05]  /*b3c0*/  @!P1 IADD3 R12, P4, R17, R12, RZ ;  /* 0x0000000c110c9210 */ /* 0x002fca0007f9e0ff */
[----:B------:R-:W-:Y:S01]  /*b3d0*/  @!P1 IMAD.X R13, R18, 0x1, R13, P4 ;  /* 0x00000001120d9824 */ /* 0x000fe200020e060d */
[----:B------:R-:W-:Y:S01]  /*b3e0*/  LOP3.LUT P4, RZ, R0, 0x4000000, RZ, 0xc0, !PT ;  /* 0x0400000000ff7812 */ /* 0x000fe2000788c0ff */
[----:B0-----:R-:W0:Y:S01]  /*b3f0*/  @!P3 LDC.64 R14, c[0x0][0x650] ;  /* 0x00019400ff0ebb82 */ /* 0x001e220000000a00 */
[----:B------:R-:W-:Y:S02]  /*b400*/  F2FP.SATFINITE.E4M3.F32.PACK_AB_MERGE_C R11, RZ, R98, RZ ;  /* 0x00000062ff0b723e */ /* 0x000fe400048070ff */
[----:B------:R1:W-:Y:S01]  /*b410*/  @!P1 STG.E.U8 desc[UR12][R12.64+0x9], R95 ;  /* 0x0000095f0c009986 */ /* 0x0003e2000c10110c */
[----:B------:R-:W-:-:S08]  /*b420*/  ISETP.NE.AND P1, PT, R238, RZ, PT ;  /* 0x000000ffee00720c */ /* 0x000fd00003f25270 */
[----:B------:R2:W-:Y:S01]  /*b430*/  @!P4 STG.E.U8 desc[UR12][R182.64+0x10], R9 ;  /* 0x00001009b600c986 */ /* 0x0005e2000c10110c */
[----:B-1----:R-:W1:Y:S03]  /*b440*/  @!P2 LDC.64 R12, c[0x0][0x650] ;  /* 0x00019400ff0cab82 */ /* 0x002e660000000a00 */
[----:B------:R-:W-:Y:S01]  /*b450*/  @!P5 STG.E.U8 desc[UR12][R180.64+0x11], R97 ;  /* 0x00001161b400d986 */ /* 0x000fe2000c10110c */
[----:B------:R-:W-:Y:S02]  /*b460*/  LOP3.LUT P5, RZ, R0, 0x400000, RZ, 0xc0, !PT ;  /* 0x0040000000ff7812 */ /* 0x000fe400078ac0ff */
[----:B0-----:R-:W-:Y:S02]  /*b470*/  @!P3 IADD3 R14, P4, R19, R14, RZ ;  /* 0x0000000e130eb210 */ /* 0x001fe40007f9e0ff */
[----:B--2---:R-:W-:Y:S01]  /*b480*/  F2FP.SATFINITE.E4M3.F32.PACK_AB_MERGE_C R9, RZ, R100, RZ ;  /* 0x00000064ff09723e */ /* 0x004fe200048070ff */
[----:B------:R-:W0:Y:S02]  /*b490*/  @!P1 LDC.64 R18, c[0x0][0x650] ;  /* 0x00019400ff129b82 */ /* 0x000e240000000a00 */
[----:B------:R-:W-:-:S05]  /*b4a0*/  @!P3 IMAD.X R15, R20, 0x1, R15, P4 ;  /* 0x00000001140fb824 */ /* 0x000fca00020e060f */
[----:B------:R2:W-:Y:S01]  /*b4b0*/  @!P3 STG.E.U8 desc[UR12][R14.64+0x10], R11 ;  /* 0x0000100b0e00b986 */ /* 0x0005e2000c10110c */
[----:B------:R-:W-:Y:S02]  /*b4c0*/  LOP3.LUT P3, RZ, R0, 0x200000, RZ, 0xc0, !PT ;  /* 0x0020000000ff7812 */ /* 0x000fe4000786c0ff */
[----:B-1----:R-:W-:-:S05]  /*b4d0*/  @!P2 IADD3 R12, P4, R21, R12, RZ ;  /* 0x0000000c150ca210 */ /* 0x002fca0007f9e0ff */
[----:B------:R-:W-:Y:S01]  /*b4e0*/  @!P2 IMAD.X R13, R22, 0x1, R13, P4 ;  /* 0x00000001160da824 */ /* 0x000fe200020e060d */
[----:B------:R-:W-:Y:S02]  /*b4f0*/  ISETP.NE.AND P2, PT, R235, RZ, PT ;  /* 0x000000ffeb00720c */ /* 0x000fe40003f45270 */
[----:B--2---:R-:W-:Y:S02]  /*b500*/  F2FP.SATFINITE.E4M3.F32.PACK_AB_MERGE_C R11, RZ, R102, RZ ;  /* 0x00000066ff0b723e */ /* 0x004fe400048070ff */
[----:B------:R-:W-:-:S13]  /*b510*/  ISETP.LT.OR P4, PT, R3, 0x12, !P2 ;  /* 0x000000120300780c */ /* 0x000fda0005781670 */
[----:B------:R-:W-:Y:S04]  /*b520*/  @!P4 STG.E.U8 desc[UR12][R12.64+0x11], R99 ;  /* 0x000011630c00c986 */ /* 0x000fe8000c10110c */
[----:B------:R1:W-:Y:S01]  /*b530*/  @!P0 STG.E.U8 desc[UR12][R178.64+0x18], R9 ;  /* 0x00001809b2008986 */ /* 0x0003e2000c10110c */
[----:B------:R-:W-:-:S03]  /*b540*/  ISETP.LT.OR P0, PT, R3, 0x19, !P2 ;  /* 0x000000190300780c */ /* 0x000fc60005701670 */
[----:B------:R-:W-:Y:S01]  /*b550*/  @!P6 STG.E.U8 desc[UR12][R176.64+0x19], R101 ;  /* 0x00001965b000e986 */ /* 0x000fe2000c10110c */
[----:B------:R-:W-:Y:S02]  /*b560*/  LOP3.LUT P6, RZ, R0, 0x100000, RZ, 0xc0, !PT ;  /* 0x0010000000ff7812 */ /* 0x000fe400078cc0ff */
[----:B-1----:R-:W-:-:S07]  /*b570*/  F2FP.SATFINITE.E4M3.F32.PACK_AB_MERGE_C R9, RZ, R104, RZ ;  /* 0x00000068ff09723e */ /* 0x002fce00048070ff */
[----:B------:R-:W1:Y:S02]  /*b580*/  @!P0 LDC.64 R14, c[0x0][0x650] ;  /* 0x00019400ff0e8b82 */ /* 0x000e640000000a00 */
[----:B-1----:R-:W-:-:S05]  /*b590*/  @!P0 IADD3 R14, P4, R23, R14, RZ ;  /* 0x0000000e170e8210 */ /* 0x002fca0007f9e0ff */
[----:B------:R-:W-:Y:S01]  /*b5a0*/  @!P0 IMAD.X R15, R152, 0x1, R15, P4 ;  /* 0x00000001980f8824 */ /* 0x000fe200020e060f */
[C---:B------:R-:W-:Y:S02]  /*b5b0*/  ISETP.LT.OR P0, PT, R3.reuse, 0x1a, !P2 ;  /* 0x0000001a0300780c */ /* 0x040fe40005701670 */
[----:B------:R-:W-:-:S11]  /*b5c0*/  ISETP.LT.OR P4, PT, R3, 0x19, !P2 ;  /* 0x000000190300780c */ /* 0x000fd60005781670 */
[----:B------:R-:W1:Y:S02]  /*b5d0*/  @!P0 LDC.64 R12, c[0x0][0x650] ;  /* 0x00019400ff0c8b82 */ /* 0x000e640000000a00 */
[----:B------:R2:W-:Y:S02]  /*b5e0*/  @!P4 STG.E.U8 desc[UR12][R14.64+0x18], R11 ;  /* 0x0000180b0e00c986 */ /* 0x0005e4000c10110c */
[----:B--2---:R-:W-:Y:S02]  /*b5f0*/  F2FP.SATFINITE.E4M3.F32.PACK_AB_MERGE_C R11, RZ, R106, RZ ;  /* 0x0000006aff0b723e */ /* 0x004fe400048070ff */
[----:B-1----:R-:W-:-:S05]  /*b600*/  @!P0 IADD3 R12, P4, R153, R12, RZ ;  /* 0x0000000c990c8210 */ /* 0x002fca0007f9e0ff */
[----:B------:R-:W-:Y:S01]  /*b610*/  @!P0 IMAD.X R13, R154, 0x1, R13, P4 ;  /* 0x000000019a0d8824 */ /* 0x000fe200020e060d */
[----:B------:R-:W-:Y:S02]  /*b620*/  ISETP.LT.OR P4, PT, R3, 0x1a, !P2 ;  /* 0x0000001a0300780c */ /* 0x000fe40005781670 */
[----:B------:R-:W-:-:S11]  /*b630*/  ISETP.NE.AND P0, PT, R234, RZ, PT ;  /* 0x000000ffea00720c */ /* 0x000fd60003f05270 */
[----:B------:R-:W-:Y:S02]  /*b640*/  @!P4 STG.E.U8 desc[UR12][R12.64+0x19], R103 ;  /* 0x000019670c00c986 */ /* 0x000fe4000c10110c */
[----:B------:R-:W1:Y:S02]  /*b650*/  @!P0 LDC.64 R16, c[0x0][0x650] ;  /* 0x00019400ff108b82 */ /* 0x000e640000000a00 */
[----:B------:R2:W-:Y:S01]  /*b660*/  @!P5 STG.E.U8 desc[UR12][R174.64+0x20], R9 ;  /* 0x00002009ae00d986 */ /* 0x0005e2000c10110c */
[----:B------:R-:W-:-:S03]  /*b670*/  ISETP.LT.OR P5, PT, R3, 0x21, !P2 ;  /* 0x000000210300780c */ /* 0x000fc600057a1670 */
[----:B------:R-:W-:Y:S01]  /*b680*/  @!P3 STG.E.U8 desc[UR12][R172.64+0x21], R105 ;  /* 0x00002169ac00b986 */ /* 0x000fe2000c10110c */
[----:B------:R-:W-:Y:S02]  /*b690*/  ISETP.LT.OR P3, PT, R3, 0x22, !P2 ;  /* 0x000000220300780c */ /* 0x000fe40005761670 */
[----:B--2---:R-:W-:-:S07]  /*b6a0*/  F2FP.SATFINITE.E4M3.F32.PACK_AB_MERGE_C R9, RZ, R108, RZ ;  /* 0x0000006cff09723e */ /* 0x004fce00048070ff */
[----:B------:R-:W2:Y:S08]  /*b6b0*/  @!P5 LDC.64 R14, c[0x0][0x650] ;  /* 0x00019400ff0edb82 */ /* 0x000eb00000000a00 */
[----:B------:R-:W3:Y:S01]  /*b6c0*/  @!P3 LDC.64 R12, c[0x0][0x650] ;  /* 0x00019400ff0cbb82 */ /* 0x000ee20000000a00 */
[----:B--2---:R-:W-:-:S05]  /*b6d0*/  @!P5 IADD3 R14, P4, R155, R14, RZ ;  /* 0x0000000e9b0ed210 */ /* 0x004fca0007f9e0ff */
[----:B------:R-:W-:Y:S01]  /*b6e0*/  @!P5 IMAD.X R15, R224, 0x1, R15, P4 ;  /* 0x00000001e00fd824 */ /* 0x000fe200020e060f */
[----:B---3--:R-:W-:-:S04]  /*b6f0*/  @!P3 IADD3 R12, P4, R225, R12, RZ ;  /* 0x0000000ce10cb210 */ /* 0x008fc80007f9e0ff */
[----:B------:R2:W-:Y:S01]  /*b700*/  @!P5 STG.E.U8 desc[UR12][R14.64+0x20], R11 ;  /* 0x0000200b0e00d986 */ /* 0x0005e2000c10110c */
[----:B------:R-:W-:Y:S01]  /*b710*/  LOP3.LUT P5, RZ, R0, 0x20000, RZ, 0xc0, !PT ;  /* 0x0002000000ff7812 */ /* 0x000fe200078ac0ff */
[----:B------:R-:W-:Y:S01]  /*b720*/  @!P3 IMAD.X R13, R226, 0x1, R13, P4 ;  /* 0x00000001e20db824 */ /* 0x000fe200020e060d */
[----:B------:R-:W-:-:S04]  /*b730*/  LOP3.LUT P4, RZ, R0, 0x80000, RZ, 0xc0, !PT ;  /* 0x0008000000ff7812 */ /* 0x000fc8000788c0ff */
[----:B------:R3:W-:Y:S01]  /*b740*/  @!P3 STG.E.U8 desc[UR12][R12.64+0x21], R107 ;  /* 0x0000216b0c00b986 */ /* 0x0007e2000c10110c */
[----:B------:R-:W-:-:S03]  /*b750*/  ISETP.NE.AND P3, PT, R231, RZ, PT ;  /* 0x000000ffe700720c */ /* 0x000fc60003f65270 */
[----:B------:R4:W-:Y:S01]  /*b760*/  @!P6 STG.E.U8 desc[UR12][R170.64+0x28], R9 ;  /* 0x00002809aa00e986 */ /* 0x0009e2000c10110c */
[----:B------:R-:W-:Y:S02]  /*b770*/  ISETP.LT.OR P6, PT, R3, 0x29, !P2 ;  /* 0x000000290300780c */ /* 0x000fe400057c1670 */
[----:B--2---:R-:W-:Y:S02]  /*b780*/  F2FP.SATFINITE.E4M3.F32.PACK_AB_MERGE_C R11, RZ, R110, RZ ;  /* 0x0000006eff0b723e */ /* 0x004fe400048070ff */
[----:B------:R-:W-:Y:S05]  /*b790*/  @!P4 STG.E.U8 desc[UR12][R168.64+0x29], R109 ;  /* 0x0000296da800c986 */ /* 0x000fea000c10110c */
[----:B---3--:R-:W2:Y:S01]  /*b7a0*/  @!P3 LDC.64 R12, c[0x0][0x650] ;  /* 0x00019400ff0cbb82 */ /* 0x008ea20000000a00 */
[----:B----4-:R-:W-:-:S07]  /*b7b0*/  F2FP.SATFINITE.E4M3.F32.PACK_AB_MERGE_C R9, RZ, R112, RZ ;  /* 0x00000070ff09723e */ /* 0x010fce00048070ff */
[----:B------:R-:W3:Y:S02]  /*b7c0*/  @!P6 LDC.64 R14, c[0x0][0x650] ;  /* 0x00019400ff0eeb82 */ /* 0x000ee40000000a00 */
[----:B---3--:R-:W-:-:S05]  /*b7d0*/  @!P6 IADD3 R14, P4, R227, R14, RZ ;  /* 0x0000000ee30ee210 */ /* 0x008fca0007f9e0ff */
[----:B------:R-:W-:Y:S01]  /*b7e0*/  @!P6 IMAD.X R15, R228, 0x1, R15, P4 ;  /* 0x00000001e40fe824 */ /* 0x000fe200020e060f */
[----:B--2---:R-:W-:-:S04]  /*b7f0*/  @!P3 IADD3 R12, P4, R229, R12, RZ ;  /* 0x0000000ce50cb210 */ /* 0x004fc80007f9e0ff */
[----:B------:R2:W-:Y:S01]  /*b800*/  @!P6 STG.E.U8 desc[UR12][R14.64+0x28], R11 ;  /* 0x0000280b0e00e986 */ /* 0x0005e2000c10110c */
[----:B------:R-:W-:Y:S01]  /*b810*/  @!P3 IMAD.X R13, R230, 0x1, R13, P4 ;  /* 0x00000001e60db824 */ /* 0x000fe200020e060d */
[----:B------:R-:W-:Y:S02]  /*b820*/  ISETP.LT.OR P4, PT, R3, 0x2a, !P2 ;  /* 0x0000002a0300780c */ /* 0x000fe40005781670 */
[----:B------:R-:W-:Y:S02]  /*b830*/  ISETP.NE.AND P3, PT, R10, RZ, PT ;  /* 0x000000ff0a00720c */ /* 0x000fe40003f65270 */
[----:B------:R-:W-:Y:S02]  /*b840*/  LOP3.LUT P6, RZ, R0, 0x10000, RZ, 0xc0, !PT ;  /* 0x0001000000ff7812 */ /* 0x000fe400078cc0ff */
[----:B--2---:R-:W-:-:S07]  /*b850*/  F2FP.SATFINITE.E4M3.F32.PACK_AB_MERGE_C R15, RZ, R114, RZ ;  /* 0x00000072ff0f723e */ /* 0x004fce00048070ff */
[----:B------:R0:W-:Y:S01]  /*b860*/  @!P4 STG.E.U8 desc[UR12][R12.64+0x29], R111 ;  /* 0x0000296f0c00c986 */ /* 0x0001e2000c10110c */
[C---:B------:R-:W-:Y:S02]  /*b870*/  ISETP.LT.OR P4, PT, R3.reuse, 0x31, !P3 ;  /* 0x000000310300780c */ /* 0x040fe40005f81670 */
[----:B------:R-:W-:-:S11]  /*b880*/  ISETP.LT.OR P3, PT, R3, 0x3a, !P3 ;  /* 0x0000003a0300780c */ /* 0x000fd60005f61670 */
[----:B------:R2:W-:Y:S01]  /*b890*/  @!P4 STG.E.U8 desc[UR12][R166.64+0x30], R9 ;  /* 0x00003009a600c986 */ /* 0x0005e2000c10110c */
[----:B-1----:R-:W-:-:S03]  /*b8a0*/  @!P0 IADD3 R10, P4, R233, R16, RZ ;  /* 0x00000010e90a8210 */ /* 0x002fc60007f9e0ff */
[----:B------:R-:W-:Y:S01]  /*b8b0*/  @!P5 STG.E.U8 desc[UR12][R164.64+0x31], R113 ;  /* 0x00003171a400d986 */ /* 0x000fe2000c10110c */
[----:B------:R-:W-:Y:S01]  /*b8c0*/  ISETP.LT.OR P5, PT, R3, 0x39, !P2 ;  /* 0x000000390300780c */ /* 0x000fe200057a1670 */
[----:B------:R-:W-:Y:S01]  /*b8d0*/  @!P0 IMAD.X R11, R232, 0x1, R17, P4 ;  /* 0x00000001e80b8824 */ /* 0x000fe200020e0611 */
[----:B0-----:R-:W-:Y:S01]  /*b8e0*/  @!P1 IADD3 R12, P4, R237, R18, RZ ;  /* 0x00000012ed0c9210 */ /* 0x001fe20007f9e0ff */
[----:B------:R-:W0:Y:S01]  /*b8f0*/  @!P3 LDC.64 R16, c[0x0][0x650] ;  /* 0x00019400ff10bb82 */ /* 0x000e220000000a00 */
[----:B------:R-:W-:Y:S02]  /*b900*/  ISETP.LT.OR P2, PT, R3, 0x3a, !P2 ;  /* 0x0000003a0300780c */ /* 0x000fe40005741670 */
[----:B------:R-:W-:Y:S01]  /*b910*/  @!P0 STG.E.U8 desc[UR12][R10.64+0x30], R15 ;  /* 0x0000300f0a008986 */ /* 0x000fe2000c10110c */
[----:B------:R-:W-:Y:S01]  /*b920*/  @!P1 IMAD.X R13, R236, 0x1, R19, P4 ;  /* 0x00000001ec0d9824 */ /* 0x000fe200020e0613 */
[----:B--2---:R-:W-:Y:S02]  /*b930*/  F2FP.SATFINITE.E4M3.F32.PACK_AB_MERGE_C R9, RZ, R116, RZ ;  /* 0x00000074ff09723e */ /* 0x004fe400048070ff */
[----:B------:R-:W-:-:S02]  /*b940*/  ISETP.GE.AND P0, PT, R4, 0x81, PT ;  /* 0x000000810400780c */ /* 0x000fc40003f06270 */
[----:B------:R1:W-:Y:S01]  /*b950*/  @!P1 STG.E.U8 desc[UR12][R12.64+0x31], R115 ;  /* 0x000031730c009986 */ /* 0x0003e2000c10110c */
[----:B------:R-:W2:Y:S01]  /*b960*/  @!P5 LDC.64 R18, c[0x0][0x650] ;  /* 0x00019400ff12db82 */ /* 0x000ea20000000a00 */
[----:B------:R-:W-:Y:S02]  /*b970*/  ISETP.LT.OR P4, PT, R3, 0x1, !P0 ;  /* 0x000000010300780c */ /* 0x000fe40004781670 */
[----:B------:R3:W-:Y:S01]  /*b980*/  @!P6 STG.E.U8 desc[UR12][R162.64+0x38], R9 ;  /* 0x00003809a200e986 */ /* 0x0007e2000c10110c */
[----:B-1----:R-:W-:Y:S01]  /*b990*/  IMAD.WIDE.U32 R12, R156, 0x80, RZ ;  /* 0x000000809c0c7825 */ /* 0x002fe200078e00ff */
[----:B0-----:R-:W-:-:S09]  /*b9a0*/  @!P3 IADD3 R10, P1, P6, R158, R16, R8 ;  /* 0x000000109e0ab210 */ /* 0x001fd20007e3e008 */
[----:B------:R-:W0:Y:S01]  /*b9b0*/  @!P4 LDC.64 R20, c[0x0][0x650] ;  /* 0x00019400ff14cb82 */ /* 0x000e220000000a00 */
[----:B------:R-:W-:Y:S02]  /*b9c0*/  @!P3 IADD3.X R11, R161, R17, R7, P1, P6 ;  /* 0x00000011a10bb210 */ /* 0x000fe40000fec407 */
[----:B------:R-:W-:-:S05]  /*b9d0*/  @!P5 IADD3 R15, P1, P6, R8, R158, R5 ;  /* 0x0000009e080fd210 */ /* 0x000fca0007e3e005 */
[----:B------:R-:W1:Y:S01]  /*b9e0*/  @!P2 LDC.64 R16, c[0x0][0x650] ;  /* 0x00019400ff10ab82 */ /* 0x000e620000000a00 */
[----:B------:R-:W-:Y:S01]  /*b9f0*/  @!P5 IADD3.X R0, R7, R161, R6, P1, P6 ;  /* 0x000000a10700d210 */ /* 0x000fe20000fec406 */
[----:B------:R4:W-:Y:S01]  /*ba00*/  @!P3 STG.E.U8 desc[UR12][R10.64+0x39], R117 ;  /* 0x000039750a00b986 */ /* 0x0009e2000c10110c */
[----:B------:R-:W-:Y:S02]  /*ba10*/  ISETP.LT.OR P1, PT, R3, 0x2, !P0 ;  /* 0x000000020300780c */ /* 0x000fe40004721670 */
[----:B--2---:R-:W-:-:S05]  /*ba20*/  @!P5 IADD3 R14, P6, R15, R18, RZ ;  /* 0x000000120f0ed210 */ /* 0x004fca0007fde0ff */
[----:B------:R-:W-:Y:S01]  /*ba30*/  @!P5 IMAD.X R15, R0, 0x1, R19, P6 ;  /* 0x00000001000fd824 */ /* 0x000fe200030e0613 */
[----:B---3--:R-:W-:Y:S01]  /*ba40*/  @!P2 IADD3 R9, P3, P6, R8, R158, R5 ;  /* 0x0000009e0809a210 */ /* 0x008fe20007e7e005 */
[----:B------:R-:W-:-:S03]  /*ba50*/  IMAD.SHL.U32 R19, R157, 0x80, RZ ;  /* 0x000000809d137824 */ /* 0x000fc600078e00ff */
[----:B------:R-:W-:Y:S01]  /*ba60*/  @!P2 IADD3.X R0, R7, R161, R6, P3, P6 ;  /* 0x000000a10700a210 */ /* 0x000fe20001fec406 */
[----:B------:R-:W2:Y:S01]  /*ba70*/  @!P1 LDC.64 R22, c[0x0][0x650] ;  /* 0x00019400ff169b82 */ /* 0x000ea20000000a00 */
[----:B------:R-:W-:Y:S01]  /*ba80*/  F2FP.SATFINITE.E4M3.F32.PACK_AB_MERGE_C R7, RZ, R118, RZ ;  /* 0x00000076ff07723e */ /* 0x000fe200048070ff */
[----:B------:R-:W-:Y:S01]  /*ba90*/  IMAD.IADD R19, R13, 0x1, R19 ;  /* 0x000000010d137824 */ /* 0x000fe200078e0213 */
[----:B0-----:R-:W-:-:S03]  /*baa0*/  @!P4 IADD3 R12, P3, P6, R158, R20, R12 ;  /* 0x000000149e0cc210 */ /* 0x001fc60007e7e00c */
[----:B------:R0:W-:Y:S01]  /*bab0*/  @!P5 STG.E.U8 desc[UR12][R14.64+0x38], R7 ;  /* 0x000038070e00d986 */ /* 0x0001e2000c10110c */
[----:B------:R-:W-:Y:S02]  /*bac0*/  @!P4 IADD3.X R13, R161, R21, R19, P3, P6 ;  /* 0x00000015a10dc210 */ /* 0x000fe40001fec413 */
[----:B-1----:R-:W-:Y:S02]  /*bad0*/  @!P2 IADD3 R8, P5, R9, R16, RZ ;  /* 0x000000100908a210 */ /* 0x002fe40007fbe0ff */
[C---:B------:R-:W-:Y:S02]  /*bae0*/  ISETP.LT.OR P3, PT, R3.reuse, 0x9, !P0 ;  /* 0x000000090300780c */ /* 0x040fe40004761670 */
[----:B------:R-:W-:Y:S01]  /*baf0*/  ISETP.LT.OR P6, PT, R3, 0xa, !P0 ;  /* 0x0000000a0300780c */ /* 0x000fe200047c1670 */
[----:B------:R-:W-:Y:S01]  /*bb00*/  @!P2 IMAD.X R9, R0, 0x1, R17, P5 ;  /* 0x000000010009a824 */ /* 0x000fe200028e0611 */
[----:B------:R-:W-:Y:S02]  /*bb10*/  F2FP.SATFINITE.E4M3.F32.PACK_AB_MERGE_C R17, RZ, R56, RZ ;  /* 0x00000038ff11723e */ /* 0x000fe400048070ff */
[----:B----4-:R-:W-:-:S02]  /*bb20*/  @!P1 LEA R11, P5, R156, R158, 0x7 ;  /* 0x0000009e9c0b9211 */ /* 0x010fc400078a38ff */
[----:B------:R1:W-:Y:S01]  /*bb30*/  @!P2 STG.E.U8 desc[UR12][R8.64+0x39], R119 ;  /* 0x000039770800a986 */ /* 0x0003e2000c10110c */
[----:B------:R-:W-:Y:S02]  /*bb40*/  ISETP.GE.AND P2, PT, R4, 0x89, PT ;  /* 0x000000890400780c */ /* 0x000fe40003f46270 */
[----:B------:R-:W-:Y:S01]  /*bb50*/  @!P1 LEA.HI.X R0, R156, R161, R157, 0x7, P5 ;  /* 0x000000a19c009211 */ /* 0x000fe200028f3c9d */
[----:B------:R1:W-:Y:S01]  /*bb60*/  @!P4 STG.E.U8 desc[UR12][R12.64], R17 ;  /* 0x000000110c00c986 */ /* 0x0003e2000c10110c */
[----:B--2---:R-:W-:Y:S01]  /*bb70*/  @!P1 IADD3 R10, P4, R11, R22, RZ ;  /* 0x000000160b0a9210 */ /* 0x004fe20007f9e0ff */
[----:B------:R-:W2:Y:S01]  /*bb80*/  @!P3 LDC.64 R18, c[0x0][0x650] ;  /* 0x00019400ff12bb82 */ /* 0x000ea20000000a00 */
[----:B------:R-:W-:Y:S02]  /*bb90*/  ISETP.LT.OR P5, PT, R3, 0x1, !P2 ;  /* 0x000000010300780c */ /* 0x000fe400057a1670 */
[----:B0-----:R-:W-:Y:S01]  /*bba0*/  F2FP.SATFINITE.E4M3.F32.PACK_AB_MERGE_C R7, RZ, R58, RZ ;  /* 0x0000003aff07723e */ /* 0x001fe200048070ff */
[----:B------:R-:W-:-:S04]  /*bbb0*/  @!P1 IMAD.X R11, R0, 0x1, R23, P4 ;  /* 0x00000001000b9824 */ /* 0x000fc800020e0617 */
[----:B------:R-:W0:Y:S01]  /*bbc0*/  @!P6 LDC.64 R20, c[0x0][0x650] ;  /* 0x00019400ff14eb82 */ /* 0x000e220000000a00 */
[----:B------:R1:W-:Y:S05]  /*bbd0*/  @!P1 STG.E.U8 desc[UR12][R10.64+0x1], R57 ;  /* 0x000001390a009986 */ /* 0x0003ea000c10110c */
[----:B------:R-:W-:Y:S05]  /*bbe0*/  @P5 BRA `(.L_x_26) ;  /* 0x0000000000205947 */ /* 0x000fea0003800000 */
[----:B-1----:R-:W-:Y:S01]  /*bbf0*/  IADD3 R9, P1, R5, R158, RZ ;  /* 0x0000009e05097210 */ /* 0x002fe20007f3e0ff */
[----:B------:R-:W-:-:S03]  /*bc00*/  ULDC.64 UR4, c[0x0][0x650] ;  /* 0x0001940000047ab9 */ /* 0x000fc60000000a00 */
[----:B------:R-:W-:Y:S01]  /*bc10*/  LEA R9, P4, R156, R9, 0x7 ;  /* 0x000000099c097211 */ /* 0x000fe200078838ff */
[----:B------:R-:W-:-:S03]  /*bc20*/  IMAD.X R0, R6, 0x1, R161, P1 ;  /* 0x0000000106007824 */ /* 0x000fc600008e06a1 */
[----:B------:R-:W-:Y:S02]  /*bc30*/  IADD3 R8, P1, R9, UR4, RZ ;  /* 0x0000000409087c10 */ /* 0x000fe4000ff3e0ff */
[----:B------:R-:W-:-:S04]  /*bc40*/  LEA.HI.X R0, R156, R0, R157, 0x7, P4 ;  /* 0x000000009c007211 */ /* 0x000fc800020f3c9d */
[----:B------:R-:W-:-:S05]  /*bc50*/  IADD3.X R9, R0, UR5, RZ, P1, !PT ;  /* 0x0000000500097c10 */ /* 0x000fca0008ffe4ff */
[----:B------:R3:W-:Y:S02]  /*bc60*/  STG.E.U8 desc[UR12][R8.64], R7 ;  /* 0x0000000708007986 */ /* 0x0007e4000c10110c */
.L_x_26:
[----:B------:R-:W-:Y:S05]  /*bc70*/  BSYNC B0 ;  /* 0x0000000000007941 */ /* 0x000fea0003800000 */
.L_x_25:
[----:B------:R-:W-:Y:S01]  /*bc80*/  ISETP.LT.OR P1, PT, R3, 0x2, !P2 ;  /* 0x000000020300780c */ /* 0x000fe20005721670 */
[----:B------:R-:W-:Y:S01]  /*bc90*/  FMUL R59, R59, R2 ;  /* 0x000000023b3b7220 */ /* 0x000fe20000400000 */
[----:B------:R-:W-:Y:S04]  /*bca0*/  BSSY B0, `(.L_x_27) ;  /* 0x000000b000007945 */ /* 0x000fe80003800000 */
[----:B------:R-:W-:-:S07]  /*bcb0*/  F2FP.SATFINITE.E4M3.F32.PACK_AB_MERGE_C R59, RZ, R59, RZ ;  /* 0x0000003bff3b723e */ /* 0x000fce00048070ff */
[----:B------:R-:W-:Y:S05]  /*bcc0*/  @P1 BRA `(.L_x_28) ;  /* 0x0000000000201947 */ /* 0x000fea0003800000 */
[----:B---3--:R-:W-:Y:S01]  /*bcd0*/  IADD3 R7, P1, R5, R158, RZ ;  /* 0x0000009e05077210 */ /* 0x008fe20007f3e0ff */
[----:B------:R-:W-:-:S03]  /*bce0*/  ULDC.64 UR4, c[0x0][0x650] ;  /* 0x0001940000047ab9 */ /* 0x000fc60000000a00 */
[----:B------:R-:W-:Y:S01]  /*bcf0*/  LEA R7, P4, R156, R7, 0x7 ;  /* 0x000000079c077211 */ /* 0x000fe200078838ff */
[----:B------:R-:W-:-:S03]  /*bd00*/  IMAD.X R0, R6, 0x1, R161, P1 ;  /* 0x0000000106007824 */ /* 0x000fc600008e06a1 */
[----:B-1----:R-:W-:Y:S02]  /*bd10*/  IADD3 R8, P1, R7, UR4, RZ ;  /* 0x0000000407087c10 */ /* 0x002fe4000ff3e0ff */
[----:B------:R-:W-:-:S04]  /*bd20*/  LEA.HI.X R0, R156, R0, R157, 0x7, P4 ;  /* 0x000000009c007211 */ /* 0x000fc800020f3c9d */
[----:B------:R-:W-:-:S05]  /*bd30*/  IADD3.X R9, R0, UR5, RZ, P1, !PT ;  /* 0x0000000500097c10 */ /* 0x000fca0008ffe4ff */
[----:B------:R4:W-:Y:S02]  /*bd40*/  STG.E.U8 desc[UR12][R8.64+0x1], R59 ;  /* 0x0000013b08007986 */ /* 0x0009e4000c10110c */
.L_x_28:
[----:B------:R-:W-:Y:S05]  /*bd50*/  BSYNC B0 ;  /* 0x0000000000007941 */ /* 0x000fea0003800000 */
.L_x_27:
[----:B-1-34-:R-:W-:Y:S01]  /*bd60*/  @!P3 LEA R9, P5, R156, R158, 0x7 ;  /* 0x0000009e9c09b211 */ /* 0x01afe200078a38ff */
[-C--:B------:R-:W-:Y:S01]  /*bd70*/  FMUL R60, R60, R2.reuse ;  /* 0x000000023c3c7220 */ /* 0x080fe20000400000 */
[----:B------:R-:W-:Y:S01]  /*bd80*/  ISETP.LT.OR P4, PT, R3, 0x11, !P0 ;  /* 0x000000110300780c */ /* 0x000fe20004781670 */
[-C--:B------:R-:W-:Y:S01]  /*bd90*/  FMUL R61, R61, R2.reuse ;  /* 0x000000023d3d7220 */ /* 0x080fe20000400000 */
[----:B------:R-:W-:Y:S01]  /*bda0*/  @!P3 LEA.HI.X R0, R156, R161, R157, 0x7, P5 ;  /* 0x000000a19c00b211 */ /* 0x000fe200028f3c9d */
[----:B------:R-:W-:Y:S01]  /*bdb0*/  FMUL R62, R62, R2 ;  /* 0x000000023e3e7220 */ /* 0x000fe20000400000 */
[----:B--2---:R-:W-:Y:S01]  /*bdc0*/  @!P3 IADD3 R8, P5, R9, R18, RZ ;  /* 0x000000120908b210 */ /* 0x004fe20007fbe0ff */
[----:B------:R-:W-:Y:S01]  /*bdd0*/  BSSY B0, `(.L_x_29) ;  /* 0x0000018000007945 */ /* 0x000fe20003800000 */
[----:B------:R-:W-:Y:S02]  /*bde0*/  F2FP.SATFINITE.E4M3.F32.PACK_AB_MERGE_C R7, RZ, R60, RZ ;  /* 0x0000003cff07723e */ /* 0x000fe400048070ff */
[----:B------:R-:W-:Y:S01]  /*bdf0*/  ISETP.LT.OR P1, PT, R3, 0x12, !P0 ;  /* 0x000000120300780c */ /* 0x000fe20004721670 */
[----:B------:R-:W-:Y:S01]  /*be00*/  @!P3 IMAD.X R9, R0, 0x1, R19, P5 ;  /* 0x000000010009b824 */ /* 0x000fe200028e0613 */
[----:B------:R-:W-:-:S02]  /*be10*/  @!P6 LEA R11, P5, R156, R158, 0x7 ;  /* 0x0000009e9c0be211 */ /* 0x000fc400078a38ff */
[----:B------:R-:W-:Y:S01]  /*be20*/  F2FP.SATFINITE.E4M3.F32.PACK_AB_MERGE_C R61, RZ, R61, RZ ;  /* 0x0000003dff3d723e */ /* 0x000fe200048070ff */
[----:B------:R-:W1:Y:S01]  /*be30*/  @!P4 LDC.64 R14, c[0x0][0x650] ;  /* 0x00019400ff0ecb82 */ /* 0x000e620000000a00 */
[----:B------:R2:W-:Y:S01]  /*be40*/  @!P3 STG.E.U8 desc[UR12][R8.64+0x8], R7 ;  /* 0x000008070800b986 */ /* 0x0005e2000c10110c */
[----:B0-----:R-:W-:Y:S02]  /*be50*/  @!P6 IADD3 R10, P3, R11, R20, RZ ;  /* 0x000000140b0ae210 */ /* 0x001fe40007f7e0ff */
[----:B------:R-:W-:Y:S02]  /*be60*/  @!P6 LEA.HI.X R0, R156, R161, R157, 0x7, P5 ;  /* 0x000000a19c00e211 */ /* 0x000fe400028f3c9d */
[----:B------:R-:W-:Y:S02]  /*be70*/  ISETP.LT.OR P5, PT, R3, 0x9, !P2 ;  /* 0x000000090300780c */ /* 0x000fe400057a1670 */
[----:B------:R-:W0:Y:S01]  /*be80*/  @!P1 LDC.64 R16, c[0x0][0x650] ;  /* 0x00019400ff109b82 */ /* 0x000e220000000a00 */
[----:B------:R-:W-:Y:S01]  /*be90*/  @!P6 IMAD.X R11, R0, 0x1, R21, P3 ;  /* 0x00000001000be824 */ /* 0x000fe200018e0615 */
[----:B------:R-:W-:-:S04]  /*bea0*/  F2FP.SATFINITE.E4M3.F32.PACK_AB_MERGE_C R13, RZ, R62, RZ ;  /* 0x0000003eff0d723e */ /* 0x000fc800048070ff */
[----:B------:R2:W-:Y:S05]  /*beb0*/  @!P6 STG.E.U8 desc[UR12][R10.64+0x9], R61 ;  /* 0x0000093d0a00e986 */ /* 0x0005ea000c10110c */
[----:B------:R-:W-:Y:S05]  /*bec0*/  @P5 BRA `(.L_x_30) ;  /* 0x0000000000205947 */ /* 0x000fea0003800000 */
[----:B--2---:R-:W-:Y:S01]  /*bed0*/  IADD3 R7, P3, R5, R158, RZ ;  /* 0x0000009e05077210 */ /* 0x004fe20007f7e0ff */
[----:B------:R-:W-:-:S03]  /*bee0*/  ULDC.64 UR4, c[0x0][0x650] ;  /* 0x0001940000047ab9 */ /* 0x000fc60000000a00 */
[----:B------:R-:W-:Y:S01]  /*bef0*/  LEA R7, P5, R156, R7, 0x7 ;  /* 0x000000079c077211 */ /* 0x000fe200078a38ff */
[----:B------:R-:W-:-:S03]  /*bf00*/  IMAD.X R0, R6, 0x1, R161, P3 ;  /* 0x0000000106007824 */ /* 0x000fc600018e06a1 */
[----:B------:R-:W-:Y:S02]  /*bf10*/  IADD3 R8, P3, R7, UR4, RZ ;  /* 0x0000000407087c10 */ /* 0x000fe4000ff7e0ff */
[----:B------:R-:W-:-:S04]  /*bf20*/  LEA.HI.X R0, R156, R0, R157, 0x7, P5 ;  /* 0x000000009c007211 */ /* 0x000fc800028f3c9d */
[----:B------:R-:W-:-:S05]  /*bf30*/  IADD3.X R9, R0, UR5, RZ, P3, !PT ;  /* 0x0000000500097c10 */ /* 0x000fca0009ffe4ff */
[----:B------:R3:W-:Y:S02]  /*bf40*/  STG.E.U8 desc[UR12][R8.64+0x8], R13 ;  /* 0x0000080d08007986 */ /* 0x0007e4000c10110c */
.L_x_30:
[----:B------:R-:W-:Y:S05]  /*bf50*/  BSYNC B0 ;  /* 0x0000000000007941 */ /* 0x000fea0003800000 */
.L_x_29:
[----:B------:R-:W-:Y:S01]  /*bf60*/  ISETP.LT.OR P3, PT, R3, 0xa, !P2 ;  /* 0x0000000a0300780c */ /* 0x000fe20005761670 */
[----:B------:R-:W-:Y:S01]  /*bf70*/  FMUL R63, R63, R2 ;  /* 0x000000023f3f7220 */ /* 0x000fe20000400000 */
[----:B------:R-:W-:Y:S04]  /*bf80*/  BSSY B0, `(.L_x_31) ;  /* 0x000000b000007945 */ /* 0x000fe80003800000 */
[----:B------:R-:W-:-:S07]  /*bf90*/  F2FP.SATFINITE.E4M3.F32.PACK_AB_MERGE_C R63, RZ, R63, RZ ;  /* 0x0000003fff3f723e */ /* 0x000fce00048070ff */
[----:B------:R-:W-:Y:S05]  /*bfa0*/  @P3 BRA `(.L_x_32) ;  /* 0x0000000000203947 */ /* 0x000fea0003800000 */
[----:B--2---:R-:W-:Y:S01]  /*bfb0*/  IADD3 R7, P3, R5, R158, RZ ;  /* 0x0000009e05077210 */ /* 0x004fe20007f7e0ff */
[----:B------:R-:W-:-:S03]  /*bfc0*/  ULDC.64 UR4, c[0x0][0x650] ;  /* 0x0001940000047ab9 */ /* 0x000fc60000000a00 */
[----:B------:R-:W-:Y:S01]  /*bfd0*/  LEA R7, P5, R156, R7, 0x7 ;  /* 0x000000079c077211 */ /* 0x000fe200078a38ff */
[----:B------:R-:W-:-:S03]  /*bfe0*/  IMAD.X R0, R6, 0x1, R161, P3 ;  /* 0x0000000106007824 */ /* 0x000fc600018e06a1 */
[----:B---3--:R-:W-:Y:S02]  /*bff0*/  IADD3 R8, P3, R7, UR4, RZ ;  /* 0x0000000407087c10 */ /* 0x008fe4000ff7e0ff */
[----:B------:R-:W-:-:S04]  /*c000*/  LEA.HI.X R0, R156, R0, R157, 0x7, P5 ;  /* 0x000000009c007211 */ /* 0x000fc800028f3c9d */
[----:B------:R-:W-:-:S05]  /*c010*/  IADD3.X R9, R0, UR5, RZ, P3, !PT ;  /* 0x0000000500097c10 */ /* 0x000fca0009ffe4ff */
[----:B------:R4:W-:Y:S02]  /*c020*/  STG.E.U8 desc[UR12][R8.64+0x9], R63 ;  /* 0x0000093f08007986 */ /* 0x0009e4000c10110c */
.L_x_32:
[----:B------:R-:W-:Y:S05]  /*c030*/  BSYNC B0 ;  /* 0x0000000000007941 */ /* 0x000fea0003800000 */
.L_x_31:
[----:B--234-:R-:W-:Y:S01]  /*c040*/  @!P4 LEA R9, P6, R156, R158, 0x7 ;  /* 0x0000009e9c09c211 */ /* 0x01cfe200078c38ff */
[-C--:B------:R-:W-:Y:S01]  /*c050*/  FMUL R64, R64, R2.reuse ;  /* 0x0000000240407220 */ /* 0x080fe20000400000 */
[----:B------:R-:W-:Y:S01]  /*c060*/  ISETP.LT.OR P5, PT, R3, 0x19, !P0 ;  /* 0x000000190300780c */ /* 0x000fe200047a1670 */
[-C--:B------:R-:W-:Y:S01]  /*c070*/  FMUL R65, R65, R2.reuse ;  /* 0x0000000241417220 */ /* 0x080fe20000400000 */
[----:B------:R-:W-:Y:S01]  /*c080*/  @!P4 LEA.HI.X R0, R156, R161, R157, 0x7, P6 ;  /* 0x000000a19c00c211 */ /* 0x000fe200030f3c9d */
[----:B------:R-:W-:Y:S01]  /*c090*/  FMUL R66, R66, R2 ;  /* 0x0000000242427220 */ /* 0x000fe20000400000 */
[----:B-1----:R-:W-:Y:S01]  /*c0a0*/  @!P4 IADD3 R8, P6, R9, R14, RZ ;  /* 0x0000000e0908c210 */ /* 0x002fe20007fde0ff */
        /* <DEDUP_REMOVED lines=24> */
.L_x_34:
[----:B------:R-:W-:Y:S05]  /*c230*/  BSYNC B0 ;  /* 0x0000000000007941 */ /* 0x000fea0003800000 */
.L_x_33:
        /* <DEDUP_REMOVED lines=13> */
.L_x_36:
[----:B------:R-:W-:Y:S05]  /*c310*/  BSYNC B0 ;  /* 0x0000000000007941 */ /* 0x000fea0003800000 */
.L_x_35:
        /* <DEDUP_REMOVED lines=31> */
.L_x_38:
[----:B------:R-:W-:Y:S05]  /*c510*/  BSYNC B0 ;  /* 0x0000000000007941 */ /* 0x000fea0003800000 */
.L_x_37:
        /* <DEDUP_REMOVED lines=13> */
.L_x_40:
[----:B------:R-:W-:Y:S05]  /*c5f0*/  BSYNC B0 ;  /* 0x0000000000007941 */ /* 0x000fea0003800000 */
.L_x_39:
        /* <DEDUP_REMOVED lines=31> */
.L_x_42:
[----:B------:R-:W-:Y:S05]  /*c7f0*/  BSYNC B0 ;  /* 0x0000000000007941 */ /* 0x000fea0003800000 */
.L_x_41:
        /* <DEDUP_REMOVED lines=13> */
.L_x_44:
[----:B------:R-:W-:Y:S05]  /*c8d0*/  BSYNC B0 ;  /* 0x0000000000007941 */ /* 0x000fea0003800000 */
.L_x_43:
        /* <DEDUP_REMOVED lines=31> */
.L_x_46:
[----:B------:R-:W-:Y:S05]  /*cad0*/  BSYNC B0 ;  /* 0x0000000000007941 */ /* 0x000fea0003800000 */
.L_x_45:
        /* <DEDUP_REMOVED lines=13> */
.L_x_48:
[----:B------:R-:W-:Y:S05]  /*cbb0*/  BSYNC B0 ;  /* 0x0000000000007941 */ /* 0x000fea0003800000 */
.L_x_47:
[----:B--234-:R-:W-:Y:S01]  /*cbc0*/  @!P4 LEA R9, P5, R156, R158, 0x7 ;  /* 0x0000009e9c09c211 */ /* 0x01cfe200078a38ff */
[-C--:B------:R-:W-:Y:S01]  /*cbd0*/  FMUL R80, R80, R2.reuse ;  /* 0x0000000250507220 */ /* 0x080fe20000400000 */
[----:B------:R-:W-:Y:S01]  /*cbe0*/  ISETP.LT.OR P3, PT, R3, 0x39, !P0 ;  /* 0x000000390300780c */ /* 0x000fe20004761670 */
[----:B------:R-:W-:Y:S01]  /*cbf0*/  FMUL R81, R81, R2 ;  /* 0x0000000251517220 */ /* 0x000fe20000400000 */
[----:B-1----:R-:W-:Y:S01]  /*cc00*/  @!P4 IADD3 R8, P6, R9, R14, RZ ;  /* 0x0000000e0908c210 */ /* 0x002fe20007fde0ff */
[----:B------:R-:W-:Y:S01]  /*cc10*/  FMUL R82, R82, R2 ;  /* 0x0000000252527220 */ /* 0x000fe20000400000 */
[C---:B------:R-:W-:Y:S01]  /*cc20*/  @!P4 LEA.HI.X R0, R156.reuse, R161, R157, 0x7, P5 ;  /* 0x000000a19c00c211 */ /* 0x040fe200028f3c9d */
[----:B------:R-:W-:Y:S01]  /*cc30*/  BSSY B0, `(.L_x_49) ;  /* 0x0000018000007945 */ /* 0x000fe20003800000 */
[----:B------:R-:W-:Y:S02]  /*cc40*/  @!P1 LEA R11, P5, R156, R158, 0x7 ;  /* 0x0000009e9c0b9211 */ /* 0x000fe400078a38ff */
[----:B------:R-:W-:Y:S01]  /*cc50*/  ISETP.LT.OR P0, PT, R3, 0x3a, !P0 ;  /* 0x0000003a0300780c */ /* 0x000fe20004701670 */
[----:B------:R-:W-:Y:S01]  /*cc60*/  @!P4 IMAD.X R9, R0, 0x1, R15, P6 ;  /* 0x000000010009c824 */ /* 0x000fe200030e060f */
[----:B0-----:R-:W-:-:S02]  /*cc70*/  @!P1 IADD3 R10, P6, R11, R16, RZ ;  /* 0x000000100b0a9210 */ /* 0x001fc40007fde0ff */
[----:B------:R-:W-:Y:S01]  /*cc80*/  @!P1 LEA.HI.X R0, R156, R161, R157, 0x7, P5 ;  /* 0x000000a19c009211 */ /* 0x000fe200028f3c9d */
[----:B------:R-:W0:Y:S01]  /*cc90*/  @!P3 LDC.64 R18, c[0x0][0x650] ;  /* 0x00019400ff12bb82 */ /* 0x000e220000000a00 */
[----:B------:R-:W-:Y:S02]  /*cca0*/  F2FP.SATFINITE.E4M3.F32.PACK_AB_MERGE_C R7, RZ, R80, RZ ;  /* 0x00000050ff07723e */ /* 0x000fe400048070ff */
[----:B------:R-:W-:Y:S01]  /*ccb0*/  F2FP.SATFINITE.E4M3.F32.PACK_AB_MERGE_C R81, RZ, R81, RZ ;  /* 0x00000051ff51723e */ /* 0x000fe200048070ff */
[----:B------:R-:W-:Y:S01]  /*ccc0*/  @!P1 IMAD.X R11, R0, 0x1, R17, P6 ;  /* 0x00000001000b9824 */ /* 0x000fe200030e0611 */
[----:B------:R-:W-:Y:S01]  /*ccd0*/  ISETP.LT.OR P5, PT, R3, 0x31, !P2 ;  /* 0x000000310300780c */ /* 0x000fe200057a1670 */
[----:B------:R1:W-:Y:S01]  /*cce0*/  @!P4 STG.E.U8 desc[UR12][R8.64+0x30], R7 ;  /* 0x000030070800c986 */ /* 0x0003e2000c10110c */
[----:B------:R-:W-:Y:S01]  /*ccf0*/  F2FP.SATFINITE.E4M3.F32.PACK_AB_MERGE_C R13, RZ, R82, RZ ;  /* 0x00000052ff0d723e */ /* 0x000fe200048070ff */
[----:B------:R-:W2:Y:S02]  /*cd00*/  @!P0 LDC.64 R20, c[0x0][0x650] ;  /* 0x00019400ff148b82 */ /* 0x000ea40000000a00 */
[----:B------:R1:W-:Y:S08]  /*cd10*/  @!P1 STG.E.U8 desc[UR12][R10.64+0x31], R81 ;  /* 0x000031510a009986 */ /* 0x0003f0000c10110c */
        /* <DEDUP_REMOVED lines=9> */
.L_x_50:
[----:B------:R-:W-:Y:S05]  /*cdb0*/  BSYNC B0 ;  /* 0x0000000000007941 */ /* 0x000fea0003800000 */
.L_x_49:
[----:B------:R-:W-:Y:S01]  /*cdc0*/  ISETP.LT.OR P4, PT, R3, 0x32, !P2 ;  /* 0x000000320300780c */ /* 0x000fe20005781670 */
[----:B------:R-:W-:Y:S01]  /*cdd0*/  FMUL R83, R83, R2 ;  /* 0x0000000253537220 */ /* 0x000fe20000400000 */
[----:B------:R-:W-:Y:S01]  /*cde0*/  BSSY B0, `(.L_x_51) ;  /* 0x000000c000007945 */ /* 0x000fe20003800000 */
[----:B------:R-:W-:-:S03]  /*cdf0*/  ISETP.GE.AND P1, PT, R4, 0xc1, PT ;  /* 0x000000c10400780c */ /* 0x000fc60003f26270 */
[----:B------:R-:W-:-:S07]  /*ce00*/  F2FP.SATFINITE.E4M3.F32.PACK_AB_MERGE_C R83, RZ, R83, RZ ;  /* 0x00000053ff53723e */ /* 0x000fce00048070ff */
[----:B------:R-:W-:Y:S05]  /*ce10*/  @P4 BRA `(.L_x_52) ;  /* 0x0000000000204947 */ /* 0x000fea0003800000 */
[----:B-1----:R-:W-:Y:S01]  /*ce20*/  IADD3 R7, P4, R5, R158, RZ ;  /* 0x0000009e05077210 */ /* 0x002fe20007f9e0ff */
[----:B------:R-:W-:-:S03]  /*ce30*/  ULDC.64 UR4, c[0x0][0x650] ;  /* 0x0001940000047ab9 */ /* 0x000fc60000000a00 */
[----:B------:R-:W-:Y:S01]  /*ce40*/  LEA R7, P5, R156, R7, 0x7 ;  /* 0x000000079c077211 */ /* 0x000fe200078a38ff */
[----:B------:R-:W-:-:S03]  /*ce50*/  IMAD.X R0, R6, 0x1, R161, P4 ;  /* 0x0000000106007824 */ /* 0x000fc600020e06a1 */
[----:B---3--:R-:W-:Y:S02]  /*ce60*/  IADD3 R8, P4, R7, UR4, RZ ;  /* 0x0000000407087c10 */ /* 0x008fe4000ff9e0ff */
[----:B------:R-:W-:-:S04]  /*ce70*/  LEA.HI.X R0, R156, R0, R157, 0x7, P5 ;  /* 0x000000009c007211 */ /* 0x000fc800028f3c9d */
[----:B------:R-:W-:-:S05]  /*ce80*/  IADD3.X R9, R0, UR5, RZ, P4, !PT ;  /* 0x0000000500097c10 */ /* 0x000fca000a7fe4ff */
[----:B------:R4:W-:Y:S02]  /*ce90*/  STG.E.U8 desc[UR12][R8.64+0x31], R83 ;  /* 0x0000315308007986 */ /* 0x0009e4000c10110c */
.L_x_52:
[----:B------:R-:W-:Y:S05]  /*cea0*/  BSYNC B0 ;  /* 0x0000000000007941 */ /* 0x000fea0003800000 */
.L_x_51:
[----:B-1-34-:R-:W-:Y:S01]  /*ceb0*/  @!P3 LEA R9, P6, R156, R158, 0x7 ;  /* 0x0000009e9c09b211 */ /* 0x01afe200078c38ff */
[-C--:B------:R-:W-:Y:S01]  /*cec0*/  FMUL R84, R84, R2.reuse ;  /* 0x0000000254547220 */ /* 0x080fe20000400000 */
[----:B------:R-:W-:Y:S01]  /*ced0*/  ISETP.LT.OR P5, PT, R3, 0x1, !P1 ;  /* 0x000000010300780c */ /* 0x000fe20004fa1670 */
[-C--:B------:R-:W-:Y:S01]  /*cee0*/  FMUL R85, R85, R2.reuse ;  /* 0x0000000255557220 */ /* 0x080fe20000400000 */
[----:B------:R-:W-:Y:S01]  /*cef0*/  @!P3 LEA.HI.X R0, R156, R161, R157, 0x7, P6 ;  /* 0x000000a19c00b211 */ /* 0x000fe200030f3c9d */
[----:B------:R-:W-:Y:S01]  /*cf00*/  FMUL R86, R86, R2 ;  /* 0x0000000256567220 */ /* 0x000fe20000400000 */
[----:B0-----:R-:W-:Y:S01]  /*cf10*/  @!P3 IADD3 R8, P6, R9, R18, RZ ;  /* 0x000000120908b210 */ /* 0x001fe20007fde0ff */
[----:B------:R-:W-:Y:S01]  /*cf20*/  BSSY B0, `(.L_x_53) ;  /* 0x0000018000007945 */ /* 0x000fe20003800000 */
[----:B------:R-:W-:Y:S02]  /*cf30*/  F2FP.SATFINITE.E4M3.F32.PACK_AB_MERGE_C R7, RZ, R84, RZ ;  /* 0x00000054ff07723e */ /* 0x000fe400048070ff */
[----:B------:R-:W-:Y:S01]  /*cf40*/  ISETP.LT.OR P4, PT, R3, 0x2, !P1 ;  /* 0x000000020300780c */ /* 0x000fe20004f81670 */
[----:B------:R-:W-:Y:S01]  /*cf50*/  @!P3 IMAD.X R9, R0, 0x1, R19, P6 ;  /* 0x000000010009b824 */ /* 0x000fe200030e0613 */
[----:B------:R-:W-:-:S02]  /*cf60*/  @!P0 LEA R11, P6, R156, R158, 0x7 ;  /* 0x0000009e9c0b8211 */ /* 0x000fc400078c38ff */
[----:B------:R-:W-:Y:S01]  /*cf70*/  F2FP.SATFINITE.E4M3.F32.PACK_AB_MERGE_C R85, RZ, R85, RZ ;  /* 0x00000055ff55723e */ /* 0x000fe200048070ff */
[----:B------:R-:W0:Y:S01]  /*cf80*/  @!P5 LDC.64 R14, c[0x0][0x650] ;  /* 0x00019400ff0edb82 */ /* 0x000e220000000a00 */
[----:B------:R1:W-:Y:S01]  /*cf90*/  @!P3 STG.E.U8 desc[UR12][R8.64+0x38], R7 ;  /* 0x000038070800b986 */ /* 0x0003e2000c10110c */
[----:B--2---:R-:W-:Y:S02]  /*cfa0*/  @!P0 IADD3 R10, P3, R11, R20, RZ ;  /* 0x000000140b0a8210 */ /* 0x004fe40007f7e0ff */
[----:B------:R-:W-:Y:S02]  /*cfb0*/  @!P0 LEA.HI.X R0, R156, R161, R157, 0x7, P6 ;  /* 0x000000a19c008211 */ /* 0x000fe400030f3c9d */
[----:B------:R-:W-:Y:S02]  /*cfc0*/  ISETP.LT.OR P6, PT, R3, 0x39, !P2 ;  /* 0x000000390300780c */ /* 0x000fe400057c1670 */
[----:B------:R-:W2:Y:S01]  /*cfd0*/  @!P4 LDC.64 R16, c[0x0][0x650] ;  /* 0x00019400ff10cb82 */ /* 0x000ea20000000a00 */
[----:B------:R-:W-:Y:S01]  /*cfe0*/  @!P0 IMAD.X R11, R0, 0x1, R21, P3 ;  /* 0x00000001000b8824 */ /* 0x000fe200018e0615 */
[----:B------:R-:W-:-:S04]  /*cff0*/  F2FP.SATFINITE.E4M3.F32.PACK_AB_MERGE_C R13, RZ, R86, RZ ;  /* 0x00000056ff0d723e */ /* 0x000fc800048070ff */
        /* <DEDUP_REMOVED lines=10> */
.L_x_54:
[----:B------:R-:W-:Y:S05]  /*d0a0*/  BSYNC B0 ;  /* 0x0000000000007941 */ /* 0x000fea0003800000 */
.L_x_53:
[----:B------:R-:W-:Y:S01]  /*d0b0*/  ISETP.LT.OR P2, PT, R3, 0x3a, !P2 ;  /* 0x0000003a0300780c */ /* 0x000fe20005741670 */
[----:B------:R-:W-:Y:S01]  /*d0c0*/  FMUL R87, R87, R2 ;  /* 0x0000000257577220 */ /* 0x000fe20000400000 */
[----:B------:R-:W-:Y:S01]  /*d0d0*/  BSSY B0, `(.L_x_55) ;  /* 0x000000c000007945 */ /* 0x000fe20003800000 */
[----:B------:R-:W-:-:S03]  /*d0e0*/  ISETP.LT.OR P3, PT, R3, 0x9, !P1 ;  /* 0x000000090300780c */ /* 0x000fc60004f61670 */
        /* <DEDUP_REMOVED lines=10> */
.L_x_56:
[----:B------:R-:W-:Y:S05]  /*d190*/  BSYNC B0 ;  /* 0x0000000000007941 */ /* 0x000fea0003800000 */
.L_x_55:
[--C-:B-1-34-:R-:W-:Y:S01]  /*d1a0*/  @!P5 IMAD.MOV.U32 R8, RZ, RZ, R158.reuse ;  /* 0x000000ffff08d224 */ /* 0x11afe200078e009e */
[----:B------:R-:W-:Y:S01]  /*d1b0*/  ISETP.LT.OR P2, PT, R3, 0xa, !P1 ;  /* 0x0000000a0300780c */ /* 0x000fe20004f41670 */
[----:B------:R-:W-:Y:S02]  /*d1c0*/  @!P5 IMAD.MOV.U32 R9, RZ, RZ, R161 ;  /* 0x000000ffff09d224 */ /* 0x000fe400078e00a1 */
[-C--:B------:R-:W-:Y:S01]  /*d1d0*/  FMUL R24, R24, R2.reuse ;  /* 0x0000000218187220 */ /* 0x080fe20000400000 */
[----:B------:R-:W-:Y:S02]  /*d1e0*/  @!P4 IMAD.MOV.U32 R10, RZ, RZ, R158 ;  /* 0x000000ffff0ac224 */ /* 0x000fe400078e009e */
[----:B------:R-:W-:Y:S01]  /*d1f0*/  FMUL R25, R25, R2 ;  /* 0x0000000219197220 */ /* 0x000fe20000400000 */
[----:B------:R-:W-:Y:S01]  /*d200*/  @!P5 IMAD.WIDE.U32 R8, R156, 0xc0, R8 ;  /* 0x000000c09c08d825 */ /* 0x000fe200078e0008 */
[----:B------:R-:W1:Y:S01]  /*d210*/  @!P3 LDC.64 R18, c[0x0][0x650] ;  /* 0x00019400ff12bb82 */ /* 0x000e620000000a00 */
[----:B------:R-:W-:-:S02]  /*d220*/  F2FP.SATFINITE.E4M3.F32.PACK_AB_MERGE_C R7, RZ, R24, RZ ;  /* 0x00000018ff07723e */ /* 0x000fc400048070ff */
[----:B------:R-:W-:Y:S01]  /*d230*/  FMUL R26, R26, R2 ;  /* 0x000000021a1a7220 */ /* 0x000fe20000400000 */
[----:B------:R-:W-:Y:S01]  /*d240*/  @!P4 IMAD.MOV.U32 R11, RZ, RZ, R161 ;  /* 0x000000ffff0bc224 */ /* 0x000fe200078e00a1 */
[----:B0-----:R-:W-:Y:S01]  /*d250*/  @!P5 IADD3 R8, P6, R8, R14, RZ ;  /* 0x0000000e0808d210 */ /* 0x001fe20007fde0ff */
[----:B------:R-:W-:Y:S01]  /*d260*/  @!P5 IMAD R0, R157, 0xc0, RZ ;  /* 0x000000c09d00d824 */ /* 0x000fe200078e02ff */
[----:B------:R-:W-:Y:S01]  /*d270*/  F2FP.SATFINITE.E4M3.F32.PACK_AB_MERGE_C R25, RZ, R25, RZ ;  /* 0x00000019ff19723e */ /* 0x000fe200048070ff */
[----:B------:R-:W-:Y:S01]  /*d280*/  @!P4 IMAD.WIDE.U32 R10, R156, 0xc0, R10 ;  /* 0x000000c09c0ac825 */ /* 0x000fe200078e000a */
[----:B------:R-:W0:Y:S01]  /*d290*/  @!P2 LDC.64 R20, c[0x0][0x650] ;  /* 0x00019400ff14ab82 */ /* 0x000e220000000a00 */
[----:B------:R-:W-:Y:S01]  /*d2a0*/  ISETP.GE.AND P0, PT, R4, 0xc9, PT ;  /* 0x000000c90400780c */ /* 0x000fe20003f06270 */
[----:B------:R-:W-:Y:S01]  /*d2b0*/  BSSY B0, `(.L_x_57) ;  /* 0x0000012000007945 */ /* 0x000fe20003800000 */
[----:B------:R-:W-:Y:S01]  /*d2c0*/  @!P5 IADD3.X R9, R15, R9, R0, P6, !PT ;  /* 0x000000090f09d210 */ /* 0x000fe200037fe400 */
[----:B------:R-:W-:Y:S01]  /*d2d0*/  @!P4 IMAD R0, R157, 0xc0, RZ ;  /* 0x000000c09d00c824 */ /* 0x000fe200078e02ff */
[----:B--2---:R-:W-:-:S02]  /*d2e0*/  @!P4 IADD3 R10, P6, R10, R16, RZ ;  /* 0x000000100a0ac210 */ /* 0x004fc40007fde0ff */
[----:B------:R-:W-:Y:S01]  /*d2f0*/  F2FP.SATFINITE.E4M3.F32.PACK_AB_MERGE_C R13, RZ, R26, RZ ;  /* 0x0000001aff0d723e */ /* 0x000fe200048070ff */
[----:B------:R2:W-:Y:S01]  /*d300*/  @!P5 STG.E.U8 desc[UR12][R8.64], R7 ;  /* 0x000000070800d986 */ /* 0x0005e2000c10110c */
[----:B------:R-:W-:Y:S02]  /*d310*/  @!P4 IADD3.X R11, R17, R11, R0, P6, !PT ;  /* 0x0000000b110bc210 */ /* 0x000fe400037fe400 */
[----:B------:R-:W-:-:S03]  /*d320*/  ISETP.LT.OR P5, PT, R3, 0x1, !P0 ;  /* 0x000000010300780c */ /* 0x000fc600047a1670 */
[----:B------:R2:W-:Y:S10]  /*d330*/  @!P4 STG.E.U8 desc[UR12][R10.64+0x1], R25 ;  /* 0x000001190a00c986 */ /* 0x0005f4000c10110c */
[----:B------:R-:W-:Y:S05]  /*d340*/  @P5 BRA `(.L_x_58) ;  /* 0x0000000000205947 */ /* 0x000fea0003800000 */
[----:B--2---:R-:W-:Y:S01]  /*d350*/  IADD3 R8, P4, R5, R158, RZ ;  /* 0x0000009e05087210 */ /* 0x004fe20007f9e0ff */
[----:B------:R-:W-:Y:S01]  /*d360*/  ULDC.64 UR4, c[0x0][0x650] ;  /* 0x0001940000047ab9 */ /* 0x000fe20000000a00 */
[----:B------:R-:W-:-:S03]  /*d370*/  IMAD R7, R157, 0xc0, RZ ;  /* 0x000000c09d077824 */ /* 0x000fc600078e02ff */
[----:B------:R-:W-:Y:S02]  /*d380*/  IMAD.X R9, R6, 0x1, R161, P4 ;  /* 0x0000000106097824 */ /* 0x000fe400020e06a1 */
[----:B------:R-:W-:-:S03]  /*d390*/  IMAD.WIDE.U32 R8, R156, 0xc0, R8 ;  /* 0x000000c09c087825 */ /* 0x000fc600078e0008 */
[----:B------:R-:W-:-:S04]  /*d3a0*/  IADD3 R8, P4, R8, UR4, RZ ;  /* 0x0000000408087c10 */ /* 0x000fc8000ff9e0ff */
[----:B------:R-:W-:-:S05]  /*d3b0*/  IADD3.X R9, R7, UR5, R9, P4, !PT ;  /* 0x0000000507097c10 */ /* 0x000fca000a7fe409 */
[----:B------:R3:W-:Y:S04]  /*d3c0*/  STG.E.U8 desc[UR12][R8.64], R13 ;  /* 0x0000000d08007986 */ /* 0x0007e8000c10110c */
.L_x_58:
[----:B------:R-:W-:Y:S05]  /*d3d0*/  BSYNC B0 ;  /* 0x0000000000007941 */ /* 0x000fea0003800000 */
.L_x_57:
[----:B------:R-:W-:Y:S01]  /*d3e0*/  ISETP.LT.OR P6, PT, R3, 0x2, !P0 ;  /* 0x000000020300780c */ /* 0x000fe200047c1670 */
[----:B------:R-:W-:Y:S01]  /*d3f0*/  FMUL R27, R27, R2 ;  /* 0x000000021b1b7220 */ /* 0x000fe20000400000 */
[----:B--23--:R-:W-:Y:S01]  /*d400*/  @!P3 IMAD.MOV.U32 R8, RZ, RZ, R158 ;  /* 0x000000ffff08b224 */ /* 0x00cfe200078e009e */
[----:B------:R-:W-:Y:S01]  /*d410*/  BSSY B0, `(.L_x_59) ;  /* 0x000000f000007945 */ /* 0x000fe20003800000 */
[----:B------:R-:W-:Y:S01]  /*d420*/  @!P3 IMAD.MOV.U32 R9, RZ, RZ, R161 ;  /* 0x000000ffff09b224 */ /* 0x000fe200078e00a1 */
[C---:B------:R-:W-:Y:S02]  /*d430*/  ISETP.LT.OR P5, PT, R3.reuse, 0x11, !P1 ;  /* 0x000000110300780c */ /* 0x040fe40004fa1670 */
[----:B------:R-:W-:Y:S01]  /*d440*/  ISETP.LT.OR P4, PT, R3, 0x12, !P1 ;  /* 0x000000120300780c */ /* 0x000fe20004f81670 */
[----:B------:R-:W-:Y:S01]  /*d450*/  @!P3 IMAD.WIDE.U32 R10, R156, 0xc0, R8 ;  /* 0x000000c09c0ab825 */ /* 0x000fe200078e0008 */
[----:B------:R-:W-:-:S04]  /*d460*/  F2FP.SATFINITE.E4M3.F32.PACK_AB_MERGE_C R27, RZ, R27, RZ ;  /* 0x0000001bff1b723e */ /* 0x000fc800048070ff */
[----:B------:R-:W-:Y:S07]  /*d470*/  @P6 BRA `(.L_x_60) ;  /* 0x0000000000206947 */ /* 0x000fee0003800000 */
[----:B------:R-:W-:Y:S01]  /*d480*/  IADD3 R8, P6, R5, R158, RZ ;  /* 0x0000009e05087210 */ /* 0x000fe20007fde0ff */
[----:B------:R-:W-:Y:S01]  /*d490*/  ULDC.64 UR4, c[0x0][0x650] ;  /* 0x0001940000047ab9 */ /* 0x000fe20000000a00 */
[----:B------:R-:W-:-:S03]  /*d4a0*/  IMAD R7, R157, 0xc0, RZ ;  /* 0x000000c09d077824 */ /* 0x000fc600078e02ff */
[----:B------:R-:W-:Y:S02]  /*d4b0*/  IMAD.X R9, R6, 0x1, R161, P6 ;  /* 0x0000000106097824 */ /* 0x000fe400030e06a1 */
[----:B------:R-:W-:-:S03]  /*d4c0*/  IMAD.WIDE.U32 R8, R156, 0xc0, R8 ;  /* 0x000000c09c087825 */ /* 0x000fc600078e0008 */
[----:B------:R-:W-:-:S04]  /*d4d0*/  IADD3 R8, P6, R8, UR4, RZ ;  /* 0x0000000408087c10 */ /* 0x000fc8000ffde0ff */
[----:B------:R-:W-:-:S05]  /*d4e0*/  IADD3.X R9, R7, UR5, R9, P6, !PT ;  /* 0x0000000507097c10 */ /* 0x000fca000b7fe409 */
[----:B------:R2:W-:Y:S04]  /*d4f0*/  STG.E.U8 desc[UR12][R8.64+0x1], R27 ;  /* 0x0000011b08007986 */ /* 0x0005e8000c10110c */
.L_x_60:
[----:B------:R-:W-:Y:S05]  /*d500*/  BSYNC B0 ;  /* 0x0000000000007941 */ /* 0x000fea0003800000 */
.L_x_59:
[----:B------:R-:W-:Y:S01]  /*d510*/  @!P2 IMAD.MOV.U32 R12, RZ, RZ, R158 ;  /* 0x000000ffff0ca224 */ /* 0x000fe200078e009e */
[----:B-12---:R-:W-:Y:S01]  /*d520*/  @!P3 IADD3 R8, P6, R10, R18, RZ ;  /* 0x000000120a08b210 */ /* 0x006fe20007fde0ff */
[----:B------:R-:W-:Y:S02]  /*d530*/  @!P2 IMAD.MOV.U32 R13, RZ, RZ, R161 ;  /* 0x000000ffff0da224 */ /* 0x000fe400078e00a1 */
[-C--:B------:R-:W-:Y:S01]  /*d540*/  FMUL R28, R28, R2.reuse ;  /* 0x000000021c1c7220 */ /* 0x080fe20000400000 */
[----:B------:R-:W-:Y:S02]  /*d550*/  @!P3 IMAD R0, R157, 0xc0, RZ ;  /* 0x000000c09d00b824 */ /* 0x000fe400078e02ff */
[----:B------:R-:W-:Y:S01]  /*d560*/  FMUL R29, R29, R2 ;  /* 0x000000021d1d7220 */ /* 0x000fe20000400000 */
[----:B------:R-:W-:Y:S01]  /*d570*/  @!P2 IMAD.WIDE.U32 R12, R156, 0xc0, R12 ;  /* 0x000000c09c0ca825 */ /* 0x000fe200078e000c */
[----:B------:R-:W1:Y:S01]  /*d580*/  @!P5 LDC.64 R14, c[0x0][0x650] ;  /* 0x00019400ff0edb82 */ /* 0x000e620000000a00 */
[----:B------:R-:W-:-:S02]  /*d590*/  F2FP.SATFINITE.E4M3.F32.PACK_AB_MERGE_C R7, RZ, R28, RZ ;  /* 0x0000001cff07723e */ /* 0x000fc400048070ff */
[----:B------:R-:W-:Y:S01]  /*d5a0*/  FMUL R30, R30, R2 ;  /* 0x000000021e1e7220 */ /* 0x000fe20000400000 */
[----:B------:R-:W-:Y:S01]  /*d5b0*/  @!P3 IADD3.X R9, R19, R11, R0, P6, !PT ;  /* 0x0000000b1309b210 */ /* 0x000fe200037fe400 */
[----:B------:R-:W-:Y:S01]  /*d5c0*/  @!P2 IMAD R0, R157, 0xc0, RZ ;  /* 0x000000c09d00a824 */ /* 0x000fe200078e02ff */
[----:B0-----:R-:W-:Y:S01]  /*d5d0*/  @!P2 IADD3 R10, P6, R12, R20, RZ ;  /* 0x000000140c0aa210 */ /* 0x001fe20007fde0ff */
[----:B------:R-:W-:Y:S01]  /*d5e0*/  BSSY B0, `(.L_x_61) ;  /* 0x0000011000007945 */ /* 0x000fe20003800000 */
[----:B------:R-:W-:Y:S01]  /*d5f0*/  F2FP.SATFINITE.E4M3.F32.PACK_AB_MERGE_C R29, RZ, R29, RZ ;  /* 0x0000001dff1d723e */ /* 0x000fe200048070ff */
[----:B------:R0:W-:Y:S01]  /*d600*/  @!P3 STG.E.U8 desc[UR12][R8.64+0x8], R7 ;  /* 0x000008070800b986 */ /* 0x0001e2000c10110c */
[----:B------:R-:W-:Y:S01]  /*d610*/  @!P2 IADD3.X R11, R21, R13, R0, P6, !PT ;  /* 0x0000000d150ba210 */ /* 0x000fe200037fe400 */
[----:B------:R-:W2:Y:S01]  /*d620*/  @!P4 LDC.64 R16, c[0x0][0x650] ;  /* 0x00019400ff10cb82 */ /* 0x000ea20000000a00 */
[----:B------:R-:W-:Y:S02]  /*d630*/  ISETP.LT.OR P3, PT, R3, 0x9, !P0 ;  /* 0x000000090300780c */ /* 0x000fe40004761670 */
[----:B------:R-:W-:Y:S01]  /*d640*/  F2FP.SATFINITE.E4M3.F32.PACK_AB_MERGE_C R13, RZ, R30, RZ ;  /* 0x0000001eff0d723e */ /* 0x000fe200048070ff */
[----:B------:R0:W-:Y:S10]  /*d650*/  @!P2 STG.E.U8 desc[UR12][R10.64+0x9], R29 ;  /* 0x0000091d0a00a986 */ /* 0x0001f4000c10110c */
[----:B------:R-:W-:Y:S05]  /*d660*/  @P3 BRA `(.L_x_62) ;  /* 0x0000000000203947 */ /* 0x000fea0003800000 */
[----:B0-----:R-:W-:Y:S01]  /*d670*/  IADD3 R8, P2, R5, R158, RZ ;  /* 0x0000009e05087210 */ /* 0x001fe20007f5e0ff */
[----:B------:R-:W-:Y:S01]  /*d680*/  ULDC.64 UR4, c[0x0][0x650] ;  /* 0x0001940000047ab9 */ /* 0x000fe20000000a00 */
[----:B------:R-:W-:-:S03]  /*d690*/  IMAD R7, R157, 0xc0, RZ ;  /* 0x000000c09d077824 */ /* 0x000fc600078e02ff */
[----:B------:R-:W-:Y:S02]  /*d6a0*/  IMAD.X R9, R6, 0x1, R161, P2 ;  /* 0x0000000106097824 */ /* 0x000fe400010e06a1 */
[----:B------:R-:W-:-:S03]  /*d6b0*/  IMAD.WIDE.U32 R8, R156, 0xc0, R8 ;  /* 0x000000c09c087825 */ /* 0x000fc600078e0008 */
[----:B------:R-:W-:-:S04]  /*d6c0*/  IADD3 R8, P2, R8, UR4, RZ ;  /* 0x0000000408087c10 */ /* 0x000fc8000ff5e0ff */
[----:B------:R-:W-:-:S05]  /*d6d0*/  IADD3.X R9, R7, UR5, R9, P2, !PT ;  /* 0x0000000507097c10 */ /* 0x000fca00097fe409 */
[----:B------:R3:W-:Y:S04]  /*d6e0*/  STG.E.U8 desc[UR12][R8.64+0x8], R13 ;  /* 0x0000080d08007986 */ /* 0x0007e8000c10110c */
.L_x_62:
[----:B------:R-:W-:Y:S05]  /*d6f0*/  BSYNC B0 ;  /* 0x0000000000007941 */ /* 0x000fea0003800000 */
.L_x_61:
[----:B------:R-:W-:Y:S01]  /*d700*/  ISETP.LT.OR P6, PT, R3, 0xa, !P0 ;  /* 0x0000000a0300780c */ /* 0x000fe200047c1670 */
[----:B------:R-:W-:Y:S01]  /*d710*/  FMUL R31, R31, R2 ;  /* 0x000000021f1f7220 */ /* 0x000fe20000400000 */
[----:B0--3--:R-:W-:Y:S01]  /*d720*/  @!P5 IMAD.MOV.U32 R8, RZ, RZ, R158 ;  /* 0x000000ffff08d224 */ /* 0x009fe200078e009e */
        /* <DEDUP_REMOVED lines=15> */
.L_x_64:
[----:B------:R-:W-:Y:S05]  /*d820*/  BSYNC B0 ;  /* 0x0000000000007941 */ /* 0x000fea0003800000 */
.L_x_63:
[----:B------:R-:W-:Y:S01]  /*d830*/  @!P4 IMAD.MOV.U32 R12, RZ, RZ, R158 ;  /* 0x000000ffff0cc224 */ /* 0x000fe200078e009e */
[----:B01----:R-:W-:Y:S01]  /*d840*/  @!P5 IADD3 R8, P6, R10, R14, RZ ;  /* 0x0000000e0a08d210 */ /* 0x003fe20007fde0ff */
[----:B------:R-:W-:Y:S02]  /*d850*/  @!P4 IMAD.MOV.U32 R13, RZ, RZ, R161 ;  /* 0x000000ffff0dc224 */ /* 0x000fe400078e00a1 */
[-C--:B------:R-:W-:Y:S01]  /*d860*/  FMUL R32, R32, R2.reuse ;  /* 0x0000000220207220 */ /* 0x080fe20000400000 */
[----:B------:R-:W-:Y:S02]  /*d870*/  @!P5 IMAD R0, R157, 0xc0, RZ ;  /* 0x000000c09d00d824 */ /* 0x000fe400078e02ff */
[----:B------:R-:W-:Y:S01]  /*d880*/  FMUL R33, R33, R2 ;  /* 0x0000000221217220 */ /* 0x000fe20000400000 */
[----:B------:R-:W-:Y:S01]  /*d890*/  @!P4 IMAD.WIDE.U32 R12, R156, 0xc0, R12 ;  /* 0x000000c09c0cc825 */ /* 0x000fe200078e000c */
[----:B------:R-:W0:Y:S01]  /*d8a0*/  @!P3 LDC.64 R18, c[0x0][0x650] ;  /* 0x00019400ff12bb82 */ /* 0x000e220000000a00 */
[----:B------:R-:W-:-:S02]  /*d8b0*/  F2FP.SATFINITE.E4M3.F32.PACK_AB_MERGE_C R7, RZ, R32, RZ ;  /* 0x00000020ff07723e */ /* 0x000fc400048070ff */
[----:B------:R-:W-:Y:S01]  /*d8c0*/  FMUL R34, R34, R2 ;  /* 0x0000000222227220 */ /* 0x000fe20000400000 */
[----:B------:R-:W-:Y:S01]  /*d8d0*/  @!P5 IADD3.X R9, R15, R11, R0, P6, !PT ;  /* 0x0000000b0f09d210 */ /* 0x000fe200037fe400 */
[----:B------:R-:W-:Y:S01]  /*d8e0*/  @!P4 IMAD R0, R157, 0xc0, RZ ;  /* 0x000000c09d00c824 */ /* 0x000fe200078e02ff */
[----:B--2---:R-:W-:Y:S01]  /*d8f0*/  @!P4 IADD3 R10, P6, R12, R16, RZ ;  /* 0x000000100c0ac210 */ /* 0x004fe20007fde0ff */
        /* <DEDUP_REMOVED lines=9> */
[----:B-1----:R-:W-:Y:S01]  /*d990*/  IADD3 R8, P4, R5, R158, RZ ;  /* 0x0000009e05087210 */ /* 0x002fe20007f9e0ff */
[----:B------:R-:W-:Y:S01]  /*d9a0*/  ULDC.64 UR4, c[0x0][0x650] ;  /* 0x0001940000047ab9 */ /* 0x000fe20000000a00 */
[----:B------:R-:W-:-:S03]  /*d9b0*/  IMAD R7, R157, 0xc0, RZ ;  /* 0x000000c09d077824 */ /* 0x000fc600078e02ff */
[----:B------:R-:W-:Y:S02]  /*d9c0*/  IMAD.X R9, R6, 0x1, R161, P4 ;  /* 0x0000000106097824 */ /* 0x000fe400020e06a1 */
[----:B------:R-:W-:-:S03]  /*d9d0*/  IMAD.WIDE.U32 R8, R156, 0xc0, R8 ;  /* 0x000000c09c087825 */ /* 0x000fc600078e0008 */
[----:B------:R-:W-:-:S04]  /*d9e0*/  IADD3 R8, P4, R8, UR4, RZ ;  /* 0x0000000408087c10 */ /* 0x000fc8000ff9e0ff */
[----:B------:R-:W-:-:S05]  /*d9f0*/  IADD3.X R9, R7, UR5, R9, P4, !PT ;  /* 0x0000000507097c10 */ /* 0x000fca000a7fe409 */
[----:B------:R3:W-:Y:S04]  /*da00*/  STG.E.U8 desc[UR12][R8.64+0x10], R13 ;  /* 0x0000100d08007986 */ /* 0x0007e8000c10110c */
.L_x_66:
[----:B------:R-:W-:Y:S05]  /*da10*/  BSYNC B0 ;  /* 0x0000000000007941 */ /* 0x000fea0003800000 */
.L_x_65:
[----:B------:R-:W-:Y:S01]  /*da20*/  ISETP.LT.OR P6, PT, R3, 0x12, !P0 ;  /* 0x000000120300780c */ /* 0x000fe200047c1670 */
[----:B------:R-:W-:Y:S01]  /*da30*/  FMUL R35, R35, R2 ;  /* 0x0000000223237220 */ /* 0x000fe20000400000 */
[----:B-1-3--:R-:W-:Y:S01]  /*da40*/  @!P3 IMAD.MOV.U32 R8, RZ, RZ, R158 ;  /* 0x000000ffff08b224 */ /* 0x00afe200078e009e */
        /* <DEDUP_REMOVED lines=15> */
.L_x_68:
[----:B------:R-:W-:Y:S05]  /*db40*/  BSYNC B0 ;  /* 0x0000000000007941 */ /* 0x000fea0003800000 */
.L_x_67:
        /* <DEDUP_REMOVED lines=30> */
.L_x_70:
[----:B------:R-:W-:Y:S05]  /*dd30*/  BSYNC B0 ;  /* 0x0000000000007941 */ /* 0x000fea0003800000 */
.L_x_69:
        /* <DEDUP_REMOVED lines=18> */
.L_x_72:
[----:B------:R-:W-:Y:S05]  /*de60*/  BSYNC B0 ;  /* 0x0000000000007941 */ /* 0x000fea0003800000 */
.L_x_71:
[----:B------:R-:W-:Y:S01]  /*de70*/  @!P5 IMAD R0, R157, 0xc0, RZ ;  /* 0x000000c09d00d824 */ /* 0x000fe200078e02ff */
[----:B01----:R-:W-:Y:S01]  /*de80*/  @!P5 IADD3 R8, P6, R10, R14, RZ ;  /* 0x0000000e0a08d210 */ /* 0x003fe20007fde0ff */
[----:B------:R-:W-:Y:S02]  /*de90*/  @!P4 IMAD.MOV.U32 R10, RZ, RZ, R158 ;  /* 0x000000ffff0ac224 */ /* 0x000fe400078e009e */
[-C--:B------:R-:W-:Y:S01]  /*dea0*/  FMUL R40, R40, R2.reuse ;  /* 0x0000000228287220 */ /* 0x080fe20000400000 */
[----:B------:R-:W-:Y:S01]  /*deb0*/  FMUL R41, R41, R2 ;  /* 0x0000000229297220 */ /* 0x000fe20000400000 */
[----:B------:R-:W-:Y:S01]  /*dec0*/  @!P5 IADD3.X R9, R15, R11, R0, P6, !PT ;  /* 0x0000000b0f09d210 */ /* 0x000fe200037fe400 */
[----:B------:R-:W-:Y:S01]  /*ded0*/  @!P4 IMAD.MOV.U32 R11, RZ, RZ, R161 ;  /* 0x000000ffff0bc224 */ /* 0x000fe200078e00a1 */
[----:B------:R-:W0:Y:S01]  /*dee0*/  @!P3 LDC.64 R18, c[0x0][0x650] ;  /* 0x00019400ff12bb82 */ /* 0x000e220000000a00 */
[----:B------:R-:W-:Y:S01]  /*def0*/  @!P4 IMAD R0, R157, 0xc0, RZ ;  /* 0x000000c09d00c824 */ /* 0x000fe200078e02ff */
[----:B------:R-:W-:Y:S01]  /*df00*/  F2FP.SATFINITE.E4M3.F32.PACK_AB_MERGE_C R7, RZ, R40, RZ ;  /* 0x00000028ff07723e */ /* 0x000fe200048070ff */
[----:B------:R-:W-:Y:S01]  /*df10*/  @!P4 IMAD.WIDE.U32 R10, R156, 0xc0, R10 ;  /* 0x000000c09c0ac825 */ /* 0x000fe200078e000a */
[----:B------:R-:W-:-:S03]  /*df20*/  F2FP.SATFINITE.E4M3.F32.PACK_AB_MERGE_C R41, RZ, R41, RZ ;  /* 0x00000029ff29723e */ /* 0x000fc600048070ff */
[----:B------:R-:W-:Y:S01]  /*df30*/  FMUL R42, R42, R2 ;  /* 0x000000022a2a7220 */ /* 0x000fe20000400000 */
[----:B------:R-:W-:Y:S01]  /*df40*/  BSSY B0, `(.L_x_73) ;  /* 0x0000014000007945 */ /* 0x000fe20003800000 */
[----:B------:R1:W-:Y:S01]  /*df50*/  @!P5 STG.E.U8 desc[UR12][R8.64+0x20], R7 ;  /* 0x000020070800d986 */ /* 0x0003e2000c10110c */
[----:B--2---:R-:W-:Y:S01]  /*df60*/  @!P4 IADD3 R10, P6, R10, R16, RZ ;  /* 0x000000100a0ac210 */ /* 0x004fe20007fde0ff */
[----:B------:R-:W2:Y:S01]  /*df70*/  @!P2 LDC.64 R20, c[0x0][0x650] ;  /* 0x00019400ff14ab82 */ /* 0x000ea20000000a00 */
[----:B------:R-:W-:Y:S02]  /*df80*/  ISETP.LT.OR P5, PT, R3, 0x21, !P0 ;  /* 0x000000210300780c */ /* 0x000fe400047a1670 */
[----:B------:R-:W-:Y:S02]  /*df90*/  @!P4 IADD3.X R11, R17, R11, R0, P6, !PT ;  /* 0x0000000b110bc210 */ /* 0x000fe400037fe400 */
[----:B------:R-:W-:-:S03]  /*dfa0*/  F2FP.SATFINITE.E4M3.F32.PACK_AB_MERGE_C R15, RZ, R42, RZ ;  /* 0x0000002aff0f723e */ /* 0x000fc600048070ff */
[----:B------:R3:W-:Y:S01]  /*dfb0*/  @!P4 STG.E.U8 desc[UR12][R10.64+0x21], R41 ;  /* 0x000021290a00c986 */ /* 0x0007e2000c10110c */
[----:B-1----:R-:W-:Y:S02]  /*dfc0*/  @!P3 IMAD.MOV.U32 R8, RZ, RZ, R158 ;  /* 0x000000ffff08b224 */ /* 0x002fe400078e009e */
[----:B------:R-:W-:Y:S02]  /*dfd0*/  @!P3 IMAD.MOV.U32 R9, RZ, RZ, R161 ;  /* 0x000000ffff09b224 */ /* 0x000fe400078e00a1 */
[----:B------:R-:W-:Y:S01]  /*dfe0*/  @!P3 IMAD.WIDE.U32 R12, R156, 0xc0, R8 ;  /* 0x000000c09c0cb825 */ /* 0x000fe200078e0008 */
[----:B------:R-:W-:Y:S06]  /*dff0*/  @P5 BRA `(.L_x_74) ;  /* 0x0000000000205947 */ /* 0x000fec0003800000 */
        /* <DEDUP_REMOVED lines=8> */
.L_x_74:
[----:B------:R-:W-:Y:S05]  /*e080*/  BSYNC B0 ;  /* 0x0000000000007941 */ /* 0x000fea0003800000 */
.L_x_73:
[----:B------:R-:W-:Y:S01]  /*e090*/  ISETP.LT.OR P5, PT, R3, 0x22, !P0 ;  /* 0x000000220300780c */ /* 0x000fe200047a1670 */
[-C--:B------:R-:W-:Y:S01]  /*e0a0*/  FMUL R43, R43, R2.reuse ;  /* 0x000000022b2b7220 */ /* 0x080fe20000400000 */
[----:B------:R-:W-:Y:S01]  /*e0b0*/  BSSY B0, `(.L_x_75) ;  /* 0x000000f000007945 */ /* 0x000fe20003800000 */
[----:B------:R-:W-:Y:S01]  /*e0c0*/  ISETP.LT.OR P6, PT, R3, 0x31, !P1 ;  /* 0x000000310300780c */ /* 0x000fe20004fc1670 */
[----:B------:R-:W-:Y:S01]  /*e0d0*/  FMUL R44, R44, R2 ;  /* 0x000000022c2c7220 */ /* 0x000fe20000400000 */
[----:B0--3--:R-:W-:Y:S01]  /*e0e0*/  @!P3 IADD3 R10, P4, R12, R18, RZ ;  /* 0x000000120c0ab210 */ /* 0x009fe20007f9e0ff */
[----:B------:R-:W-:Y:S01]  /*e0f0*/  @!P3 IMAD R0, R157, 0xc0, RZ ;  /* 0x000000c09d00b824 */ /* 0x000fe200078e02ff */
[----:B------:R-:W-:-:S06]  /*e100*/  F2FP.SATFINITE.E4M3.F32.PACK_AB_MERGE_C R43, RZ, R43, RZ ;  /* 0x0000002bff2b723e */ /* 0x000fcc00048070ff */
        /* <DEDUP_REMOVED lines=9> */
.L_x_76:
[----:B------:R-:W-:Y:S05]  /*e1a0*/  BSYNC B0 ;  /* 0x0000000000007941 */ /* 0x000fea0003800000 */
.L_x_75:
[----:B------:R-:W-:Y:S01]  /*e1b0*/  @!P3 IADD3.X R11, R19, R13, R0, P4, !PT ;  /* 0x0000000d130bb210 */ /* 0x000fe200027fe400 */
[----:B01----:R-:W-:Y:S01]  /*e1c0*/  @!P2 IMAD.MOV.U32 R8, RZ, RZ, R158 ;  /* 0x000000ffff08a224 */ /* 0x003fe200078e009e */
[C---:B------:R-:W-:Y:S01]  /*e1d0*/  ISETP.LT.OR P5, PT, R3.reuse, 0x32, !P1 ;  /* 0x000000320300780c */ /* 0x040fe20004fa1670 */
[----:B------:R-:W-:Y:S01]  /*e1e0*/  @!P2 IMAD.MOV.U32 R9, RZ, RZ, R161 ;  /* 0x000000ffff09a224 */ /* 0x000fe200078e00a1 */
[C---:B------:R-:W-:Y:S01]  /*e1f0*/  ISETP.LT.OR P4, PT, R3.reuse, 0x39, !P1 ;  /* 0x000000390300780c */ /* 0x040fe20004f81670 */
[----:B------:R-:W0:Y:S01]  /*e200*/  @!P6 LDC.64 R12, c[0x0][0x650] ;  /* 0x00019400ff0ceb82 */ /* 0x000e220000000a00 */
[----:B------:R-:W-:Y:S01]  /*e210*/  ISETP.LT.OR P1, PT, R3, 0x3a, !P1 ;  /* 0x0000003a0300780c */ /* 0x000fe20004f21670 */
[----:B------:R-:W-:Y:S01]  /*e220*/  @!P2 IMAD.WIDE.U32 R8, R156, 0xc0, R8 ;  /* 0x000000c09c08a825 */ /* 0x000fe200078e0008 */
[----:B------:R-:W-:-:S03]  /*e230*/  F2FP.SATFINITE.E4M3.F32.PACK_AB_MERGE_C R7, RZ, R44, RZ ;  /* 0x0000002cff07723e */ /* 0x000fc600048070ff */
[-C--:B------:R-:W-:Y:S01]  /*e240*/  FMUL R45, R45, R2.reuse ;  /* 0x000000022d2d7220 */ /* 0x080fe20000400000 */
[----:B------:R-:W-:Y:S01]  /*e250*/  FMUL R46, R46, R2 ;  /* 0x000000022e2e7220 */ /* 0x000fe20000400000 */
[----:B------:R-:W-:Y:S01]  /*e260*/  @!P2 IMAD R0, R157, 0xc0, RZ ;  /* 0x000000c09d00a824 */ /* 0x000fe200078e02ff */
[----:B------:R-:W-:Y:S01]  /*e270*/  BSSY B0, `(.L_x_77) ;  /* 0x000001c000007945 */ /* 0x000fe20003800000 */
[----:B------:R1:W-:Y:S01]  /*e280*/  @!P3 STG.E.U8 desc[UR12][R10.64+0x28], R7 ;  /* 0x000028070a00b986 */ /* 0x0003e2000c10110c */
[----:B--2---:R-:W-:Y:S01]  /*e290*/  @!P2 IADD3 R8, P3, R8, R20, RZ ;  /* 0x000000140808a210 */ /* 0x004fe20007f7e0ff */
[----:B------:R-:W2:Y:S01]  /*e2a0*/  @!P5 LDC.64 R18, c[0x0][0x650] ;  /* 0x00019400ff12db82 */ /* 0x000ea20000000a00 */
[----:B------:R-:W-:Y:S02]  /*e2b0*/  F2FP.SATFINITE.E4M3.F32.PACK_AB_MERGE_C R45, RZ, R45, RZ ;  /* 0x0000002dff2d723e */ /* 0x000fe400048070ff */
[----:B------:R-:W-:Y:S01]  /*e2c0*/  @!P2 IADD3.X R9, R21, R9, R0, P3, !PT ;  /* 0x000000091509a210 */ /* 0x000fe20001ffe400 */
[----:B------:R-:W-:Y:S01]  /*e2d0*/  @!P6 IMAD R0, R157, 0xc0, RZ ;  /* 0x000000c09d00e824 */ /* 0x000fe200078e02ff */
[----:B------:R-:W-:-:S03]  /*e2e0*/  ISETP.LT.OR P3, PT, R3, 0x29, !P0 ;  /* 0x000000290300780c */ /* 0x000fc60004761670 */
[----:B------:R-:W3:Y:S01]  /*e2f0*/  @!P4 LDC.64 R22, c[0x0][0x650] ;  /* 0x00019400ff16cb82 */ /* 0x000ee20000000a00 */
[----:B------:R4:W-:Y:S01]  /*e300*/  @!P2 STG.E.U8 desc[UR12][R8.64+0x29], R45 ;  /* 0x0000292d0800a986 */ /* 0x0009e2000c10110c */
[----:B-1----:R-:W-:Y:S01]  /*e310*/  @!P6 IMAD.MOV.U32 R10, RZ, RZ, R158 ;  /* 0x000000ffff0ae224 */ /* 0x002fe200078e009e */
[----:B------:R-:W-:Y:S01]  /*e320*/  F2FP.SATFINITE.E4M3.F32.PACK_AB_MERGE_C R7, RZ, R46, RZ ;  /* 0x0000002eff07723e */ /* 0x000fe200048070ff */
[----:B------:R-:W-:-:S04]  /*e330*/  @!P6 IMAD.MOV.U32 R11, RZ, RZ, R161 ;  /* 0x000000ffff0be224 */ /* 0x000fc800078e00a1 */
[----:B------:R-:W1:Y:S01]  /*e340*/  @!P1 LDC.64 R24, c[0x0][0x650] ;  /* 0x00019400ff189b82 */ /* 0x000e620000000a00 */
[----:B------:R-:W-:-:S04]  /*e350*/  @!P6 IMAD.WIDE.U32 R10, R156, 0xc0, R10 ;  /* 0x000000c09c0ae825 */ /* 0x000fc800078e000a */
[----:B----4-:R-:W-:Y:S01]  /*e360*/  @!P5 IMAD.MOV.U32 R8, RZ, RZ, R158 ;  /* 0x000000ffff08d224 */ /* 0x010fe200078e009e */
[----:B0-----:R-:W-:Y:S01]  /*e370*/  @!P6 IADD3 R12, P2, R10, R12, RZ ;  /* 0x0000000c0a0ce210 */ /* 0x001fe20007f5e0ff */
[----:B------:R-:W-:Y:S02]  /*e380*/  @!P5 IMAD.MOV.U32 R9, RZ, RZ, R161 ;  /* 0x000000ffff09d224 */ /* 0x000fe400078e00a1 */
[----:B------:R-:W-:Y:S01]  /*e390*/  @!P5 IMAD.WIDE.U32 R14, R156, 0xc0, R8 ;  /* 0x000000c09c0ed825 */ /* 0x000fe200078e0008 */
[----:B------:R-:W-:Y:S09]  /*e3a0*/  @P3 BRA `(.L_x_78) ;  /* 0x0000000000203947 */ /* 0x000ff20003800000 */
        /* <DEDUP_REMOVED lines=8> */
.L_x_78:
[----:B------:R-:W-:Y:S05]  /*e430*/  BSYNC B0 ;  /* 0x0000000000007941 */ /* 0x000fea0003800000 */
.L_x_77:
[----:B------:R-:W-:Y:S01]  /*e440*/  ISETP.LT.OR P3, PT, R3, 0x2a, !P0 ;  /* 0x0000002a0300780c */ /* 0x000fe20004761670 */
[-C--:B------:R-:W-:Y:S01]  /*e450*/  FMUL R48, R48, R2.reuse ;  /* 0x0000000230307220 */ /* 0x080fe20000400000 */
[-C--:B------:R-:W-:Y:S01]  /*e460*/  FMUL R47, R47, R2.reuse ;  /* 0x000000022f2f7220 */ /* 0x080fe20000400000 */
[----:B------:R-:W-:Y:S01]  /*e470*/  BSSY B0, `(.L_x_79) ;  /* 0x0000010000007945 */ /* 0x000fe20003800000 */
[----:B------:R-:W-:Y:S01]  /*e480*/  @!P6 IADD3.X R13, R13, R11, R0, P2, !PT ;  /* 0x0000000b0d0de210 */ /* 0x000fe200017fe400 */
[----:B------:R-:W-:Y:S01]  /*e490*/  FMUL R49, R49, R2 ;  /* 0x0000000231317220 */ /* 0x000fe20000400000 */
[----:B--2---:R-:W-:Y:S01]  /*e4a0*/  @!P5 IADD3 R10, P2, R14, R18, RZ ;  /* 0x000000120e0ad210 */ /* 0x004fe20007f5e0ff */
[----:B------:R-:W-:Y:S01]  /*e4b0*/  @!P5 IMAD R0, R157, 0xc0, RZ ;  /* 0x000000c09d00d824 */ /* 0x000fe200078e02ff */
[----:B0-----:R-:W-:Y:S02]  /*e4c0*/  F2FP.SATFINITE.E4M3.F32.PACK_AB_MERGE_C R7, RZ, R48, RZ ;  /* 0x00000030ff07723e */ /* 0x001fe400048070ff */
[----:B------:R-:W-:-:S03]  /*e4d0*/  F2FP.SATFINITE.E4M3.F32.PACK_AB_MERGE_C R47, RZ, R47, RZ ;  /* 0x0000002fff2f723e */ /* 0x000fc600048070ff */
        /* <DEDUP_REMOVED lines=9> */
.L_x_80:
[----:B------:R-:W-:Y:S05]  /*e570*/  BSYNC B0 ;  /* 0x0000000000007941 */ /* 0x000fea0003800000 */
.L_x_79:
[----:B------:R2:W-:Y:S01]  /*e580*/  @!P6 STG.E.U8 desc[UR12][R12.64+0x30], R7 ;  /* 0x000030070c00e986 */ /* 0x0005e2000c10110c */
[----:B------:R-:W-:Y:S01]  /*e590*/  ISETP.LT.OR P6, PT, R3, 0x31, !P0 ;  /* 0x000000310300780c */ /* 0x000fe200047c1670 */
[----:B------:R-:W-:Y:S01]  /*e5a0*/  FMUL R50, R50, R2 ;  /* 0x0000000232327220 */ /* 0x000fe20000400000 */
[----:B------:R-:W-:Y:S01]  /*e5b0*/  @!P5 IADD3.X R11, R19, R15, R0, P2, !PT ;  /* 0x0000000f130bd210 */ /* 0x000fe200017fe400 */
[----:B0-----:R-:W-:Y:S01]  /*e5c0*/  @!P4 IMAD.MOV.U32 R8, RZ, RZ, R158 ;  /* 0x000000ffff08c224 */ /* 0x001fe200078e009e */
[----:B------:R-:W-:Y:S01]  /*e5d0*/  F2FP.SATFINITE.E4M3.F32.PACK_AB_MERGE_C R49, RZ, R49, RZ ;  /* 0x00000031ff31723e */ /* 0x000fe200048070ff */
[----:B------:R-:W-:Y:S01]  /*e5e0*/  @!P4 IMAD.MOV.U32 R9, RZ, RZ, R161 ;  /* 0x000000ffff09c224 */ /* 0x000fe200078e00a1 */
[----:B------:R-:W-:Y:S01]  /*e5f0*/  BSSY B0, `(.L_x_81) ;  /* 0x0000013000007945 */ /* 0x000fe20003800000 */
[C---:B------:R-:W-:Y:S02]  /*e600*/  ISETP.LT.OR P3, PT, R3.reuse, 0x32, !P0 ;  /* 0x000000320300780c */ /* 0x040fe40004761670 */
[----:B------:R0:W-:Y:S01]  /*e610*/  @!P5 STG.E.U8 desc[UR12][R10.64+0x31], R49 ;  /* 0x000031310a00d986 */ /* 0x0001e2000c10110c */
[C---:B------:R-:W-:Y:S01]  /*e620*/  ISETP.LT.OR P2, PT, R3.reuse, 0x39, !P0 ;  /* 0x000000390300780c */ /* 0x040fe20004741670 */
[----:B--2---:R-:W-:Y:S01]  /*e630*/  @!P4 IMAD.WIDE.U32 R12, R156, 0xc0, R8 ;  /* 0x000000c09c0cc825 */ /* 0x004fe200078e0008 */
[----:B------:R-:W-:-:S02]  /*e640*/  ISETP.LT.OR P0, PT, R3, 0x3a, !P0 ;  /* 0x0000003a0300780c */ /* 0x000fc40004701670 */
[----:B------:R-:W-:Y:S01]  /*e650*/  F2FP.SATFINITE.E4M3.F32.PACK_AB_MERGE_C R3, RZ, R50, RZ ;  /* 0x00000032ff03723e */ /* 0x000fe200048070ff */
[----:B0-----:R-:W-:Y:S02]  /*e660*/  @!P1 IMAD.MOV.U32 R10, RZ, RZ, R158 ;  /* 0x000000ffff0a9224 */ /* 0x001fe400078e009e */
        /* <DEDUP_REMOVED lines=11> */
.L_x_82:
[----:B------:R-:W-:Y:S05]  /*e720*/  BSYNC B0 ;  /* 0x0000000000007941 */ /* 0x000fea0003800000 */
.L_x_81:
[----:B------:R-:W-:Y:S01]  /*e730*/  FMUL R51, R51, R2 ;  /* 0x0000000233337220 */ /* 0x000fe20000400000 */
[----:B------:R-:W-:Y:S01]  /*e740*/  BSSY B0, `(.L_x_83) ;  /* 0x0000011000007945 */ /* 0x000fe20003800000 */
[----:B---3--:R-:W-:Y:S01]  /*e750*/  @!P4 IADD3 R10, P5, R12, R22, RZ ;  /* 0x000000160c0ac210 */ /* 0x008fe20007fbe0ff */
[----:B------:R-:W-:Y:S01]  /*e760*/  FMUL R52, R52, R2 ;  /* 0x0000000234347220 */ /* 0x000fe20000400000 */
[----:B-1----:R-:W-:Y:S01]  /*e770*/  @!P1 IADD3 R16, P6, R14, R24, RZ ;  /* 0x000000180e109210 */ /* 0x002fe20007fde0ff */
[----:B------:R-:W-:Y:S01]  /*e780*/  FMUL R53, R53, R2 ;  /* 0x0000000235357220 */ /* 0x000fe20000400000 */
[C---:B------:R-:W-:Y:S01]  /*e790*/  @!P4 IMAD R0, R157.reuse, 0xc0, RZ ;  /* 0x000000c09d00c824 */ /* 0x040fe200078e02ff */
[----:B------:R-:W-:Y:S01]  /*e7a0*/  F2FP.SATFINITE.E4M3.F32.PACK_AB_MERGE_C R51, RZ, R51, RZ ;  /* 0x00000033ff33723e */ /* 0x000fe200048070ff */
[----:B------:R-:W-:Y:S01]  /*e7b0*/  @!P1 IMAD R4, R157, 0xc0, RZ ;  /* 0x000000c09d049824 */ /* 0x000fe200078e02ff */
[----:B------:R-:W-:Y:S08]  /*e7c0*/  @P3 BRA `(.L_x_84) ;  /* 0x0000000000203947 */ /* 0x000ff00003800000 */
        /* <DEDUP_REMOVED lines=8> */
.L_x_84:
[----:B------:R-:W-:Y:S05]  /*e850*/  BSYNC B0 ;  /* 0x0000000000007941 */ /* 0x000fea0003800000 */
.L_x_83:
[----:B------:R-:W-:Y:S01]  /*e860*/  @!P4 IADD3.X R11, R23, R13, R0, P5, !PT ;  /* 0x0000000d170bc210 */ /* 0x000fe20002ffe400 */
[----:B------:R-:W-:Y:S01]  /*e870*/  FMUL R54, R54, R2 ;  /* 0x0000000236367220 */ /* 0x000fe20000400000 */
[----:B0-----:R-:W-:Y:S01]  /*e880*/  F2FP.SATFINITE.E4M3.F32.PACK_AB_MERGE_C R3, RZ, R52, RZ ;  /* 0x00000034ff03723e */ /* 0x001fe200048070ff */
[----:B------:R-:W-:Y:S01]  /*e890*/  BSSY B0, `(.L_x_85) ;  /* 0x000000f000007945 */ /* 0x000fe20003800000 */
[----:B------:R-:W-:Y:S02]  /*e8a0*/  @!P1 IADD3.X R17, R25, R15, R4, P6, !PT ;  /* 0x0000000f19119210 */ /* 0x000fe400037fe404 */
[----:B------:R-:W-:Y:S01]  /*e8b0*/  F2FP.SATFINITE.E4M3.F32.PACK_AB_MERGE_C R53, RZ, R53, RZ ;  /* 0x00000035ff35723e */ /* 0x000fe200048070ff */
[----:B------:R0:W-:Y:S01]  /*e8c0*/  @!P4 STG.E.U8 desc[UR12][R10.64+0x38], R3 ;  /* 0x000038030a00c986 */ /* 0x0001e2000c10110c */
[----:B------:R-:W-:-:S03]  /*e8d0*/  F2FP.SATFINITE.E4M3.F32.PACK_AB_MERGE_C R7, RZ, R54, RZ ;  /* 0x00000036ff07723e */ /* 0x000fc600048070ff */
[----:B------:R0:W-:Y:S01]  /*e8e0*/  @!P1 STG.E.U8 desc[UR12][R16.64+0x39], R53 ;  /* 0x0000393510009986 */ /* 0x0001e2000c10110c */
[----:B------:R-:W-:Y:S05]  /*e8f0*/  @P2 BRA `(.L_x_86) ;  /* 0x0000000000202947 */ /* 0x000fea0003800000 */
[----:B-1----:R-:W-:Y:S01]  /*e900*/  IADD3 R8, P1, R5, R158, RZ ;  /* 0x0000009e05087210 */ /* 0x002fe20007f3e0ff */
[----:B------:R-:W-:Y:S01]  /*e910*/  ULDC.64 UR4, c[0x0][0x650] ;  /* 0x0001940000047ab9 */ /* 0x000fe20000000a00 */
[----:B0-----:R-:W-:-:S03]  /*e920*/  IMAD R3, R157, 0xc0, RZ ;  /* 0x000000c09d037824 */ /* 0x001fc600078e02ff */
[----:B------:R-:W-:Y:S02]  /*e930*/  IMAD.X R9, R6, 0x1, R161, P1 ;  /* 0x0000000106097824 */ /* 0x000fe400008e06a1 */
[----:B------:R-:W-:-:S03]  /*e940*/  IMAD.WIDE.U32 R8, R156, 0xc0, R8 ;  /* 0x000000c09c087825 */ /* 0x000fc600078e0008 */
[----:B------:R-:W-:-:S04]  /*e950*/  IADD3 R8, P1, R8, UR4, RZ ;  /* 0x0000000408087c10 */ /* 0x000fc8000ff3e0ff */
[----:B------:R-:W-:-:S05]  /*e960*/  IADD3.X R9, R3, UR5, R9, P1, !PT ;  /* 0x0000000503097c10 */ /* 0x000fca0008ffe409 */
[----:B------:R2:W-:Y:S04]  /*e970*/  STG.E.U8 desc[UR12][R8.64+0x38], R7 ;  /* 0x0000380708007986 */ /* 0x0005e8000c10110c */
.L_x_86:
[----:B------:R-:W-:Y:S05]  /*e980*/  BSYNC B0 ;  /* 0x0000000000007941 */ /* 0x000fea0003800000 */
.L_x_85:
[----:B------:R-:W-:Y:S05]  /*e990*/  @P0 EXIT ;  /* 0x000000000000094d */ /* 0x000fea0003800000 */
[----:B------:R-:W-:Y:S01]  /*e9a0*/  IADD3 R158, P0, R5, R158, RZ ;  /* 0x0000009e059e7210 */ /* 0x000fe20007f1e0ff */
[----:B------:R-:W-:Y:S01]  /*e9b0*/  ULDC.64 UR4, c[0x0][0x650] ;  /* 0x0001940000047ab9 */ /* 0x000fe20000000a00 */
[----:B------:R-:W-:Y:S01]  /*e9c0*/  FMUL R55, R55, R2 ;  /* 0x0000000237377220 */ /* 0x000fe20000400000 */
[----:B------:R-:W-:Y:S02]  /*e9d0*/  IMAD R157, R157, 0xc0, RZ ;  /* 0x000000c09d9d7824 */ /* 0x000fe400078e02ff */
[----:B------:R-:W-:Y:S02]  /*e9e0*/  IMAD.X R159, R6, 0x1, R161, P0 ;  /* 0x00000001069f7824 */ /* 0x000fe400000e06a1 */
[----:B------:R-:W-:Y:S01]  /*e9f0*/  F2FP.SATFINITE.E4M3.F32.PACK_AB_MERGE_C R55, RZ, R55, RZ ;  /* 0x00000037ff37723e */ /* 0x000fe200048070ff */
[----:B------:R-:W-:-:S03]  /*ea00*/  IMAD.WIDE.U32 R158, R156, 0xc0, R158 ;  /* 0x000000c09c9e7825 */ /* 0x000fc600078e009e */
[----:B------:R-:W-:-:S04]  /*ea10*/  IADD3 R2, P0, R158, UR4, RZ ;  /* 0x000000049e027c10 */ /* 0x000fc8000ff1e0ff */
[----:B0-----:R-:W-:-:S05]  /*ea20*/  IADD3.X R3, R157, UR5, R159, P0, !PT ;  /* 0x000000059d037c10 */ /* 0x001fca00087fe49f */
[----:B------:R-:W-:Y:S01]  /*ea30*/  STG.E.U8 desc[UR12][R2.64+0x39], R55 ;  /* 0x0000393702007986 */ /* 0x000fe2000c10110c */
[----:B------:R-:W-:Y:S05]  /*ea40*/  EXIT ;  /* 0x000000000000794d */ /* 0x000fea0003800000 */
.L_x_10:
[----:B------:R-:W-:-:S13]  /*ea50*/  ISETP.NE.AND P0, PT, R6, RZ, PT ;  /* 0x000000ff0600720c */ /* 0x000fda0003f05270 */
[----:B------:R-:W-:Y:S05]  /*ea60*/  @P0 EXIT ;  /* 0x000000000000094d */ /* 0x000fea0003800000 */
[----:B------:R-:W-:-:S13]  /*ea70*/  ELECT P0, URZ, PT ;  /* 0x00000000003f782f */ /* 0x000fda0003800000 */
[----:B------:R-:W-:Y:S05]  /*ea80*/  @!P0 BRA `(.L_x_87) ;  /* 0x0000000800108947 */ /* 0x000fea0003800000 */
[----:B------:R-:W-:Y:S02]  /*ea90*/  ISETP.GE.AND P0, PT, R4, 0x1, PT ;  /* 0x000000010400780c */ /* 0x000fe40003f06270 */
[----:B-----5:R-:W-:-:S04]  /*eaa0*/  SHF.R.S32.HI R0, RZ, 0x1f, R9 ;  /* 0x0000001fff007819 */ /* 0x020fc80000011409 */
[----:B-1----:R-:W-:-:S07]  /*eab0*/  LEA.HI R2, R0, R9, RZ, 0x7 ;  /* 0x0000000900027211 */ /* 0x002fce00078f38ff */
[----:B------:R-:W-:Y:S05]  /*eac0*/  @!P0 BRA `(.L_x_87) ;  /* 0x0000000800008947 */ /* 0x000fea0003800000 */
[----:B------:R-:W0:Y:S01]  /*ead0*/  S2R R0, SR_CTAID.X ;  /* 0x0000000000007919 */ /* 0x000e220000002500 */
[----:B------:R-:W-:Y:S01]  /*eae0*/  LOP3.LUT R2, R2, 0xffffff80, RZ, 0xc0, !PT ;  /* 0xffffff8002027812 */ /* 0x000fe200078ec0ff */
[----:B------:R-:W-:Y:S01]  /*eaf0*/  ULDC UR4, c[0x0][0x384] ;  /* 0x0000e10000047ab9 */ /* 0x000fe20000000800 */
[C---:B------:R-:W-:Y:S01]  /*eb00*/  LOP3.LUT P0, RZ, R9.reuse, 0x1f, RZ, 0xc0, !PT ;  /* 0x0000001f09ff7812 */ /* 0x040fe2000780c0ff */
[----:B------:R-:W1:Y:S01]  /*eb10*/  S2R R10, SR_CTAID.Y ;  /* 0x00000000000a7919 */ /* 0x000e620000002600 */
[----:B------:R-:W-:Y:S01]  /*eb20*/  ULDC UR5, c[0x0][0x388] ;  /* 0x0000e20000057ab9 */ /* 0x000fe20000000800 */
[----:B------:R-:W-:Y:S01]  /*eb30*/  IMAD.IADD R2, R9, 0x1, -R2 ;  /* 0x0000000109027824 */ /* 0x000fe200078e0a02 */
[----:B------:R-:W-:Y:S01]  /*eb40*/  LOP3.LUT R20, R8, 0x2, RZ, 0xfc, !PT ;  /* 0x0000000208147812 */ /* 0x000fe200078efcff */
[----:B------:R-:W-:Y:S01]  /*eb50*/  VIADD R21, R4, 0x1 ;  /* 0x0000000104157836 */ /* 0x000fe20000000000 */
[----:B------:R-:W-:Y:S01]  /*eb60*/  CS2R R6, SRZ ;  /* 0x0000000000067805 */ /* 0x000fe2000001ff00 */
[----:B------:R-:W-:Y:S01]  /*eb70*/  IMAD.MOV.U32 R3, RZ, RZ, 0x1 ;  /* 0x00000001ff037424 */ /* 0x000fe200078e00ff */
[C---:B------:R-:W-:Y:S01]  /*eb80*/  ISETP.NE.AND P1, PT, R2.reuse, RZ, PT ;  /* 0x000000ff0200720c */ /* 0x040fe20003f25270 */
[----:B------:R-:W-:Y:S01]  /*eb90*/  IMAD.MOV.U32 R5, RZ, RZ, RZ ;  /* 0x000000ffff057224 */ /* 0x000fe200078e00ff */
[----:B------:R-:W-:Y:S01]  /*eba0*/  ISETP.NE.OR P0, PT, R2, RZ, !P0 ;  /* 0x000000ff0200720c */ /* 0x000fe20004705670 */
[----:B------:R-:W-:-:S02]  /*ebb0*/  IMAD.MOV.U32 R2, RZ, RZ, RZ ;  /* 0x000000ffff027224 */ /* 0x000fc400078e00ff */
[----:B------:R-:W-:Y:S02]  /*ebc0*/  IMAD.MOV.U32 R9, RZ, RZ, RZ ;  /* 0x000000ffff097224 */ /* 0x000fe400078e00ff */
[----:B0-----:R-:W-:-:S04]  /*ebd0*/  IMAD.SHL.U32 R16, R0, 0x100, RZ ;  /* 0x0000010000107824 */ /* 0x001fc800078e00ff */
[----:B------:R-:W-:-:S04]  /*ebe0*/  IMAD.HI.U32 R0, R16, UR4, RZ ;  /* 0x0000000410007c27 */ /* 0x000fc8000f8e00ff */
[----:B-1----:R-:W-:Y:S01]  /*ebf0*/  IMAD.SHL.U32 R18, R10, 0x40, RZ ;  /* 0x000000400a127824 */ /* 0x002fe200078e00ff */
[----:B------:R-:W-:-:S07]  /*ec00*/  SHF.R.U32.HI R0, RZ, UR5, R0 ;  /* 0x00000005ff007c19 */ /* 0x000fce0008011600 */
.L_x_91:
[----:B------:R-:W0:Y:S01]  /*ec10*/  S2R R11, SR_CgaCtaId ;  /* 0x00000000000b7919 */ /* 0x000e220000008800 */
[----:B------:R-:W-:-:S04]  /*ec20*/  MOV R10, 0x400 ;  /* 0x00000400000a7802 */ /* 0x000fc80000000f00 */
[----:B0-----:R-:W-:Y:S02]  /*ec30*/  LEA R19, R11, R10, 0x18 ;  /* 0x0000000a0b137211 */ /* 0x001fe400078ec0ff */
[----:B------:R-:W-:-:S03]  /*ec40*/  SHF.L.U32 R10, R3, 0x1f, RZ ;  /* 0x0000001f030a7819 */ /* 0x000fc600000006ff */
[----:B------:R-:W-:-:S07]  /*ec50*/  IMAD R17, R2, 0x8, R19 ;  /* 0x0000000802117824 */ /* 0x000fce00078e0213 */
.L_x_88:
[----:B0-----:R0:W1:Y:S02]  /*ec60*/  SYNCS.PHASECHK.TRANS64.TRYWAIT P2, [R17+URZ+0x370b0], R10 ;  /* 0x0370b00a110075a7 */ /* 0x001064000804017f */
[----:B-1----:R-:W-:Y:S05]  /*ec70*/  @!P2 NANOSLEEP.SYNCS 0x989680 ;  /* 0x009896800000a95d */ /* 0x002fea0003900000 */
[----:B------:R-:W1:Y:S02]  /*ec80*/  @!P2 SYNCS.PHASECHK.TRANS64 P2, [R17+URZ+0x370b0], R10 ;  /* 0x0370b00a1100a5a7 */ /* 0x000e64000804007f */
[----:B-1----:R-:W-:Y:S05]  /*ec90*/  @!P2 BRA `(.L_x_88) ;  /* 0xfffffffc00f0a947 */ /* 0x002fea000383ffff */
[----:B0-----:R-:W0:Y:S02]  /*eca0*/  @!P1 LDC R10, c[0x0][0x580] ;  /* 0x00016000ff0a9b82 */ /* 0x001e240000000800 */
[----:B0-----:R0:W-:Y:S02]  /*ecb0*/  @!P1 SYNCS.ARRIVE.TRANS64 RZ, [R17+URZ+0x37000], R10 ;  /* 0x0370000a11ff99a7 */ /* 0x0011e4000800003f */
[----:B0-----:R-:W-:-:S04]  /*ecc0*/  PRMT R10, R20, 0x9910, RZ ;  /* 0x00009910140a7816 */ /* 0x001fc800000000ff */
[----:B------:R-:W-:-:S13]  /*ecd0*/  ISETP.NE.AND P2, PT, R10, 0x2, PT ;  /* 0x000000020a00780c */ /* 0x000fda0003f45270 */
[----:B------:R-:W-:Y:S05]  /*ece0*/  @P2 BRA `(.L_x_89) ;  /* 0x0000000000042947 */ /* 0x000fea0003800000 */
[----:B------:R-:W-:Y:S01]  /*ecf0*/  BPT.TRAP 0x1 ;  /* 0x000000040000795c */ /* 0x000fe20000300000 */
.L_x_89:
[----:B------:R-:W-:Y:S05]  /*ed00*/  @P0 BRA `(.L_x_90) ;  /* 0x0000000000040947 */ /* 0x000fea0003800000 */
[----:B------:R-:W-:Y:S01]  /*ed10*/  BPT.TRAP 0x1 ;  /* 0x000000040000795c */ /* 0x000fe20000300000 */
.L_x_90:
[----:B------:R-:W0:Y:S01]  /*ed20*/  LDC R13, c[0x0][0x380] ;  /* 0x0000e000ff0d7b82 */ /* 0x000e220000000800 */
[----:B------:R-:W-:Y:S01]  /*ed30*/  R2UR UR4, R0 ;  /* 0x00000000000472ca */ /* 0x000fe200000e0000 */
[----:B------:R-:W-:Y:S01]  /*ed40*/  ULDC UR14, c[0x0][0x38c] ;  /* 0x0000e300000e7ab9 */ /* 0x000fe20000000800 */
[----:B------:R-:W-:Y:S01]  /*ed50*/  R2UR UR13, R16 ;  /* 0x00000000100d72ca */ /* 0x000fe200000e0000 */
[----:B------:R-:W-:Y:S01]  /*ed60*/  UISETP.NE.AND UP0, UPT, UR14, 0x1, UPT ;  /* 0x000000010e00788c */ /* 0x000fe2000bf05270 */
[C---:B------:R-:W-:Y:S01]  /*ed70*/  R2UR UR18, R9.reuse ;  /* 0x00000000091272ca */ /* 0x040fe200000e0000 */
[----:B------:R-:W-:Y:S01]  /*ed80*/  VIADD R9, R9, 0x1 ;  /* 0x0000000109097836 */ /* 0x000fe20000000000 */
[----:B------:R-:W-:Y:S01]  /*ed90*/  ULDC UR24, c[0x0][0x398] ;  /* 0x0000e60000187ab9 */ /* 0x000fe20000000800 */
[----:B------:R-:W1:Y:S01]  /*eda0*/  LDC.64 R10, c[0x0][0x3f8] ;  /* 0x0000fe00ff0a7b82 */ /* 0x000e620000000a00 */
[----:B------:R-:W-:Y:S01]  /*edb0*/  R2UR UR16, R2 ;  /* 0x00000000021072ca */ /* 0x000fe200000e0000 */
[----:B------:R-:W-:Y:S01]  /*edc0*/  ULDC UR12, c[0x0][0x3ec] ;  /* 0x0000fb00000c7ab9 */ /* 0x000fe20000000800 */
[----:B------:R-:W-:Y:S01]  /*edd0*/  R2UR UR17, R17 ;  /* 0x00000000111172ca */ /* 0x000fe200000e0000 */
[----:B------:R-:W-:Y:S01]  /*ede0*/  VIADD R21, R21, 0xffffffff ;  /* 0xffffffff15157836 */ /* 0x000fe20000000000 */
[----:B------:R-:W-:Y:S01]  /*edf0*/  ULDC.64 UR28, c[0x0][0x198] ;  /* 0x00006600001c7ab9 */ /* 0x000fe20000000a00 */
[----:B------:R-:W-:Y:S01]  /*ee00*/  ULDC.64 UR20, c[0x0][0x3f0] ;  /* 0x0000fc0000147ab9 */ /* 0x000fe20000000a00 */
[----:B------:R-:W-:Y:S01]  /*ee10*/  @UP0 ULDC.64 UR8, c[0x0][0x390] ;  /* 0x0000e40000080ab9 */ /* 0x000fe20000000a00 */
[----:B------:R-:W1:Y:S01]  /*ee20*/  LDC.64 R14, c[0x0][0x3d0] ;  /* 0x0000f400ff0e7b82 */ /* 0x000e620000000a00 */
[----:B------:R-:W-:Y:S01]  /*ee30*/  ISETP.GT.AND P6, PT, R21, 0x1, PT ;  /* 0x000000011500780c */ /* 0x000fe20003fc4270 */
[----:B------:R-:W-:Y:S01]  /*ee40*/  USHF.L.U32 UR18, UR18, 0x5, URZ ;  /* 0x0000000512127899 */ /* 0x000fe2000800063f */
[----:B------:R-:W-:Y:S01]  /*ee50*/  UMOV UR26, 0x0 ;  /* 0x00000000001a7882 */ /* 0x000fe20000000000 */
[----:B------:R-:W-:-:S04]  /*ee60*/  UMOV UR27, 0x10000000 ;  /* 0x10000000001b7882 */ /* 0x000fc80000000000 */
[----:B------:R-:W2:Y:S01]  /*ee70*/  LDC R12, c[0x0][0x400] ;  /* 0x00010000ff0c7b82 */ /* 0x000ea20000000800 */
[----:B0-----:R-:W-:Y:S01]  /*ee80*/  ISETP.NE.AND P2, PT, R13, 0x1, PT ;  /* 0x000000010d00780c */ /* 0x001fe20003f45270 */
[----:B------:R-:W-:-:S12]  /*ee90*/  UIADD3 UR17, UR17, 0x37000, URZ ;  /* 0x0003700011117890 */ /* 0x000fd8000fffe03f */
[----:B------:R-:W-:Y:S01]  /*eea0*/  @P2 IMAD.U32 R22, RZ, RZ, UR4 ;  /* 0x00000004ff162e24 */ /* 0x000fe2000f8e00ff */
[----:B------:R-:W-:Y:S01]  /*eeb0*/  ULDC.64 UR4, c[0x0][0x3c8] ;  /* 0x0000f20000047ab9 */ /* 0x000fe20000000a00 */
[----:B-1----:R-:W-:Y:S02]  /*eec0*/  IMAD R11, R5, R14, R11 ;  /* 0x0000000e050b7224 */ /* 0x002fe400078e020b */
[----:B------:R-:W-:Y:S01]  /*eed0*/  IMAD R10, R7, UR5, R10 ;  /* 0x00000005070a7c24 */ /* 0x000fe2000f8e020a */
[----:B------:R-:W-:Y:S02]  /*eee0*/  @P2 R2UR UR13, R22 ;  /* 0x00000000160d22ca */ /* 0x000fe400000e0000 */
[----:B------:R-:W-:Y:S01]  /*eef0*/  ISETP.NE.AND P2, PT, R9, UR15, PT ;  /* 0x0000000f09007c0c */ /* 0x000fe2000bf45270 */
[----:B------:R-:W-:Y:S02]  /*ef00*/  IMAD.U32 R11, R11, 0x20, R10 ;  /* 0x000000200b0b7824 */ /* 0x000fe400078e000a */
[----:B--2---:R-:W-:Y:S01]  /*ef10*/  IMAD R12, R6, R15, R12 ;  /* 0x0000000f060c7224 */ /* 0x004fe200078e020c */
[----:B------:R-:W-:Y:S01]  /*ef20*/  SEL R9, R9, RZ, P2 ;  /* 0x000000ff09097207 */ /* 0x000fe20001000000 */
[----:B------:R-:W0:Y:S02]  /*ef30*/  LDC.64 R14, c[0x0][0x3e0] ;  /* 0x0000f800ff0e7b82 */ /* 0x000e240000000a00 */
[----:B------:R-:W-:-:S04]  /*ef40*/  IMAD.U32 R11, R12, 0x400, R11 ;  /* 0x000004000c0b7824 */ /* 0x000fc800078e000b */
[----:B------:R-:W-:Y:S01]  /*ef50*/  UIMAD.WIDE.U32 UR6, UR13, UR8, URZ ;  /* 0x000000080d0672a5 */ /* 0x000fe2000f8e003f */
[----:B------:R-:W-:Y:S01]  /*ef60*/  R2UR UR25, R11 ;  /* 0x000000000b1972ca */ /* 0x000fe200000e0000 */
[----:B------:R-:W-:Y:S01]  /*ef70*/  UIADD3 UR6, -UR13, URZ, URZ ;  /* 0x0000003f0d067290 */ /* 0x000fe2000fffe13f */
[----:B------:R-:W-:Y:S01]  /*ef80*/  VIADD R11, R6, 0x1 ;  /* 0x00000001060b7836 */ /* 0x000fe20000000000 */
[----:B------:R-:W-:Y:S01]  /*ef90*/  UMOV UR5, UR13 ;  /* 0x0000000d00057c82 */ /* 0x000fe20008000000 */
[----:B------:R-:W-:Y:S02]  /*efa0*/  @UP0 USHF.R.U32.HI UR5, URZ, UR9, UR7 ;  /* 0x000000093f050299 */ /* 0x000fe40008011607 */
[----:B------:R-:W-:Y:S01]  /*efb0*/  UISETP.NE.AND UP0, UPT, UR24, 0x1, UPT ;  /* 0x000000011800788c */ /* 0x000fe2000bf05270 */
[----:B------:R-:W-:Y:S01]  /*efc0*/  IMAD R10, R13, UR6, R16 ;  /* 0x000000060d0a7c24 */ /* 0x000fe2000f8e0210 */
[----:B------:R-:W-:Y:S01]  /*efd0*/  R2UR UR7, R19 ;  /* 0x00000000130772ca */ /* 0x000fe200000e0000 */
[----:B------:R-:W-:Y:S01]  /*efe0*/  VIADD R13, R7, 0x1 ;  /* 0x00000001070d7836 */ /* 0x000fe20000000000 */
[----:B------:R-:W-:Y:S01]  /*eff0*/  ULDC.64 UR8, c[0x0][0x3c0] ;  /* 0x0000f00000087ab9 */ /* 0x000fe20000000a00 */
[----:B------:R-:W-:Y:S01]  /*f000*/  @P2 IMAD.MOV R13, RZ, RZ, R7 ;  /* 0x000000ffff0d2224 */ /* 0x000fe200078e0207 */
[----:B------:R-:W-:Y:S01]  /*f010*/  R2UR UR19, R10 ;  /* 0x000000000a1372ca */ /* 0x000fe200000e0000 */
[C---:B------:R-:W-:Y:S01]  /*f020*/  IMAD R19, R2.reuse, 0x800, R19 ;  /* 0x0000080002137824 */ /* 0x040fe200078e0213 */
[----:B------:R-:W-:Y:S01]  /*f030*/  UMOV UR22, UR5 ;  /* 0x0000000500167c82 */ /* 0x000fe20008000000 */
[----:B------:R-:W-:Y:S01]  /*f040*/  VIADD R10, R5, 0x1 ;  /* 0x00000001050a7836 */ /* 0x000fe20000000000 */
[----:B------:R-:W-:Y:S01]  /*f050*/  UIADD3 UR6, UP1, UR28, 0xf0, URZ ;  /* 0x000000f01c067890 */ /* 0x000fe2000ff3e03f */
[----:B0-----:R-:W-:Y:S01]  /*f060*/  ISETP.NE.AND P3, PT, R13, R14, PT ;  /* 0x0000000e0d00720c */ /* 0x001fe20003f65270 */
[----:B------:R-:W-:Y:S01]  /*f070*/  @UP0 ULDC UR10, c[0x0][0x39c] ;  /* 0x0000e700000a0ab9 */ /* 0x000fe20000000800 */
[----:B------:R-:W-:Y:S01]  /*f080*/  @UP0 ULDC UR30, c[0x0][0x3a0] ;  /* 0x0000e800001e0ab9 */ /* 0x000fe20000000800 */
[----:B------:R-:W-:Y:S01]  /*f090*/  UIMAD.WIDE.U32 UR10, UR5, UR10, URZ ;  /* 0x0000000a050a72a5 */ /* 0x000fe2000f8e003f */
[----:B------:R-:W-:Y:S01]  /*f0a0*/  R2UR UR23, R19 ;  /* 0x00000000131772ca */ /* 0x000fe200000e0000 */
[----:B------:R-:W-:Y:S01]  /*f0b0*/  ULEA UR16, UR16, UR7, 0xd ;  /* 0x0000000710107291 */ /* 0x000fe2000f8e683f */
[----:B------:R-:W-:Y:S01]  /*f0c0*/  VIADD R2, R2, 0x1 ;  /* 0x0000000102027836 */ /* 0x000fe20000000000 */
[----:B------:R-:W-:-:S02]  /*f0d0*/  @UP0 USHF.R.U32.HI UR22, URZ, UR30, UR11 ;  /* 0x0000001e3f160299 */ /* 0x000fc4000801160b */
[----:B------:R-:W-:Y:S01]  /*f0e0*/  UIMAD UR19, UR19, UR8, UR12 ;  /* 0x00000008131372a4 */ /* 0x000fe2000f8e020c */
[----:B------:R-:W-:Y:S01]  /*f0f0*/  R2UR UR12, R7 ;  /* 0x00000000070c72ca */ /* 0x000fe200000e0000 */
[----:B------:R-:W-:Y:S01]  /*f100*/  UIADD3 UR7, -UR5, URZ, URZ ;  /* 0x0000003f05077290 */ /* 0x000fe2000fffe13f */
[----:B------:R-:W-:Y:S01]  /*f110*/  R2UR UR11, R18 ;  /* 0x00000000120b72ca */ /* 0x000fe200000e0000 */
[----:B------:R-:W-:Y:S01]  /*f120*/  UIADD3 UR8, -UR22, URZ, URZ ;  /* 0x0000003f16087290 */ /* 0x000fe2000fffe13f */
[----:B------:R-:W-:Y:S01]  /*f130*/  @P3 IMAD.MOV R10, RZ, RZ, R5 ;  /* 0x000000ffff0a3224 */ /* 0x000fe200078e0205 */
[----:B------:R-:W-:Y:S01]  /*f140*/  UIMAD UR7, UR14, UR7, UR13 ;  /* 0x000000070e0772a4 */ /* 0x000fe2000f8e020d */
[----:B------:R-:W-:Y:S01]  /*f150*/  R2UR UR13, R5 ;  /* 0x00000000050d72ca */ /* 0x000fe200000e0000 */
[----:B------:R-:W-:Y:S01]  /*f160*/  UIMAD UR5, UR24, UR8, UR5 ;  /* 0x00000008180572a4 */ /* 0x000fe2000f8e0205 */
[----:B------:R-:W-:Y:S01]  /*f170*/  R2UR UR14, R6 ;  /* 0x00000000060e72ca */ /* 0x000fe200000e0000 */
[----:B------:R-:W-:Y:S01]  /*f180*/  UIADD3 UR28, UP2, UR28, 0x270, URZ ;  /* 0x000002701c1c7890 */ /* 0x000fe2000ff5e03f */
[----:B------:R-:W-:Y:S01]  /*f190*/  ISETP.NE.AND P4, PT, R10, R15, PT ;  /* 0x0000000f0a00720c */ /* 0x000fe20003f85270 */
[----:B------:R-:W-:Y:S01]  /*f1a0*/  UIMAD UR20, UR7, UR9, UR20 ;  /* 0x00000009071472a4 */ /* 0x000fe2000f8e0214 */
[C---:B------:R-:W-:Y:S01]  /*f1b0*/  ISETP.NE.AND P5, PT, R2.reuse, 0x16, PT ;  /* 0x000000160200780c */ /* 0x040fe20003fa5270 */
[----:B------:R-:W-:Y:S01]  /*f1c0*/  UIMAD UR21, UR5, UR4, UR21 ;  /* 0x00000004051572a4 */ /* 0x000fe2000f8e0215 */
[----:B------:R-:W-:Y:S01]  /*f1d0*/  SEL R7, R13, RZ, P3 ;  /* 0x000000ff0d077207 */ /* 0x000fe20001800000 */
[----:B------:R-:W-:Y:S01]  /*f1e0*/  UIADD3.X UR7, URZ, UR29, URZ, UP1, !UPT ;  /* 0x0000001d3f077290 */ /* 0x000fe20008ffe43f */
[----:B------:R-:W-:Y:S01]  /*f1f0*/  SEL R12, RZ, 0x1, P5 ;  /* 0x00000001ff0c7807 */ /* 0x000fe20002800000 */
[----:B------:R-:W-:Y:S01]  /*f200*/  UPRMT UR4, UR25, 0x5410, URZ ;  /* 0x0000541019047896 */ /* 0x000fe2000800003f */
[----:B------:R-:W-:Y:S01]  /*f210*/  SEL R2, R2, RZ, P5 ;  /* 0x000000ff02027207 */ /* 0x000fe20002800000 */
[----:B------:R-:W-:Y:S01]  /*f220*/  UIADD3 UR8, UR23, 0x2c000, URZ ;  /* 0x0002c00017087890 */ /* 0x000fe2000fffe03f */
[----:B------:R-:W-:Y:S01]  /*f230*/  LOP3.LUT R3, R3, R12, RZ, 0x3c, !PT ;  /* 0x0000000c03037212 */ /* 0x000fe200078e3cff */
[----:B------:R-:W-:Y:S01]  /*f240*/  UIADD3.X UR29, URZ, UR29, URZ, UP2, !UPT ;  /* 0x0000001d3f1d7290 */ /* 0x000fe200097fe43f */
[----:B------:R-:W-:Y:S01]  /*f250*/  SEL R5, R10, RZ, P4 ;  /* 0x000000ff0a057207 */ /* 0x000fe20002000000 */
[----:B------:R-:W-:Y:S01]  /*f260*/  UMOV UR9, UR17 ;  /* 0x0000001100097c82 */ /* 0x000fe20008000000 */
[----:B------:R-:W-:Y:S01]  /*f270*/  UMOV UR10, UR18 ;  /* 0x00000012000a7c82 */ /* 0x000fe20008000000 */
[----:B------:R-:W-:Y:S01]  /*f280*/  @P4 IMAD.MOV R11, RZ, RZ, R6 ;  /* 0x000000ffff0b4224 */ /* 0x000fe200078e0206 */
[----:B------:R0:W-:Y:S03]  /*f290*/  UTMALDG.5D.IM2COL [UR16], [UR6], UR4 ;  /* 0x00000010060073b4 */ /* 0x0001e60008060004 */
[----:B------:R-:W-:Y:S01]  /*f2a0*/  IMAD.MOV.U32 R6, RZ, RZ, R11 ;  /* 0x000000ffff067224 */ /* 0x000fe200078e000b */
[----:B------:R0:W-:Y:S02]  /*f2b0*/  UTMALDG.5D [UR8], [UR28], desc[UR26] ;  /* 0x00001a081c0075b4 */ /* 0x0001e40008021000 */
[----:B0-----:R-:W-:Y:S05]  /*f2c0*/  @P6 BRA `(.L_x_91) ;  /* 0xfffffff800506947 */ /* 0x001fea000383ffff */
.L_x_87:
[----:B------:R-:W-:Y:S01]  /*f2d0*/  ISETP.GE.U32.AND P2, PT, R4, 0x16, PT ;  /* 0x000000160400780c */ /* 0x000fe20003f46070 */
[----:B------:R-:W-:Y:S05]  /*f2e0*/  WARPSYNC.ALL ;  /* 0x0000000000007948 */ /* 0x000fea0003800000 */
[----:B------:R-:W-:-:S07]  /*f2f0*/  ELECT P1, URZ, PT ;  /* 0x00000000003f782f */ /* 0x000fce0003820000 */
[----:B-1---5:R-:W-:-:S05]  /*f300*/  @P2 IMAD.WIDE.U32 R2, R4, -0x45d1745d, RZ ;  /* 0xba2e8ba304022825 */ /* 0x022fca00078e00ff */
[----:B------:R-:W-:-:S04]  /*f310*/  @P2 SHF.R.U32.HI R0, RZ, 0x4, R3 ;  /* 0x00000004ff002819 */ /* 0x000fc80000011603 */
[----:B------:R-:W-:-:S04]  /*f320*/  @P2 LOP3.LUT R0, R0, 0x1, RZ, 0xc0, !PT ;  /* 0x0000000100002812 */ /* 0x000fc800078ec0ff */
[----:B------:R-:W-:Y:S01]  /*f330*/  @P2 ISETP.NE.U32.AND P0, PT, R0, 0x1, PT ;  /* 0x000000010000280c */ /* 0x000fe20003f05070 */
[----:B------:R-:W-:-:S12]  /*f340*/  @!P1 EXIT ;  /* 0x000000000000994d */ /* 0x000fd80003800000 */
[----:B------:R-:W-:Y:S01]  /*f350*/  LOP3.LUT R8, R8, 0x2, RZ, 0xfc, !PT ;  /* 0x0000000208087812 */ /* 0x000fe200078efcff */
[----:B------:R-:W-:Y:S01]  /*f360*/  IMAD.MOV.U32 R0, RZ, RZ, 0x1 ;  /* 0x00000001ff007424 */ /* 0x000fe200078e00ff */
[----:B------:R-:W-:Y:S02]  /*f370*/  @P2 ISETP.NE.U32.AND.EX P0, PT, RZ, RZ, PT, P0 ;  /* 0x000000ffff00220c */ /* 0x000fe40003f05100 */
[----:B------:R-:W-:Y:S02]  /*f380*/  ISETP.NE.AND P1, PT, R8, 0x3, PT ;  /* 0x000000030800780c */ /* 0x000fe40003f25270 */
[----:B------:R-:W-:-:S11]  /*f390*/  @P2 SEL R0, RZ, 0x1, !P0 ;  /* 0x00000001ff002807 */ /* 0x000fd60004000000 */
[----:B------:R-:W-:Y:S05]  /*f3a0*/  @!P1 BRA `(.L_x_92) ;  /* 0x0000000000049947 */ /* 0x000fea0003800000 */
[----:B------:R-:W-:Y:S01]  /*f3b0*/  BPT.TRAP 0x1 ;  /* 0x000000040000795c */ /* 0x000fe20000300000 */
.L_x_92:
[----:B------:R-:W0:Y:S01]  /*f3c0*/  S2R R5, SR_CgaCtaId ;  /* 0x0000000000057919 */ /* 0x000e220000008800 */
[----:B------:R-:W-:Y:S01]  /*f3d0*/  IMAD.WIDE.U32 R2, R4, -0x45d1745d, RZ ;  /* 0xba2e8ba304027825 */ /* 0x000fe200078e00ff */
[----:B------:R-:W-:-:S04]  /*f3e0*/  MOV R2, 0x400 ;  /* 0x0000040000027802 */ /* 0x000fc80000000f00 */
[----:B------:R-:W-:-:S05]  /*f3f0*/  SHF.R.U32.HI R3, RZ, 0x4, R3 ;  /* 0x00000004ff037819 */ /* 0x000fca0000011603 */
[----:B------:R-:W-:Y:S01]  /*f400*/  IMAD R4, R3, -0x16, R4 ;  /* 0xffffffea03047824 */ /* 0x000fe200078e0204 */
[----:B0-----:R-:W-:Y:S02]  /*f410*/  LEA R2, R5, R2, 0x18 ;  /* 0x0000000205027211 */ /* 0x001fe400078ec0ff */
[----:B------:R-:W-:-:S03]  /*f420*/  SHF.L.U32 R5, R0, 0x1f, RZ ;  /* 0x0000001f00057819 */ /* 0x000fc600000006ff */
[----:B------:R-:W-:-:S04]  /*f430*/  VIADD R3, R2, 0x370b0 ;  /* 0x000370b002037836 */ /* 0x000fc80000000000 */
[----:B------:R-:W-:-:S07]  /*f440*/  IMAD R2, R4, 0x8, R3 ;  /* 0x0000000804027824 */ /* 0x000fce00078e0203 */
.L_x_93:
[----:B0-----:R0:W1:Y:S02]  /*f450*/  SYNCS.PHASECHK.TRANS64.TRYWAIT P0, [R2+URZ], R5 ;  /* 0x00000005020075a7 */ /* 0x001064000800017f */
[----:B-1----:R-:W-:Y:S05]  /*f460*/  @!P0 NANOSLEEP.SYNCS 0x989680 ;  /* 0x009896800000895d */ /* 0x002fea0003900000 */
[----:B------:R-:W1:Y:S02]  /*f470*/  @!P0 SYNCS.PHASECHK.TRANS64 P0, [R2+URZ], R5 ;  /* 0x00000005020085a7 */ /* 0x000e64000800007f */
[----:B-1----:R-:W-:Y:S05]  /*f480*/  @!P0 BRA `(.L_x_93) ;  /* 0xfffffffc00f08947 */ /* 0x002fea000383ffff */
[----:B------:R-:W-:-:S05]  /*f490*/  VIADD R4, R4, 0x1 ;  /* 0x0000000104047836 */ /* 0x000fca0000000000 */
[----:B------:R-:W-:-:S04]  /*f4a0*/  ISETP.NE.AND P0, PT, R4, 0x16, PT ;  /* 0x000000160400780c */ /* 0x000fc80003f05270 */
[----:B0-----:R-:W-:Y:S02]  /*f4b0*/  SEL R5, RZ, 0x1, P0 ;  /* 0x00000001ff057807 */ /* 0x001fe40000000000 */
[----:B------:R-:W-:Y:S02]  /*f4c0*/  SEL R4, R4, RZ, P0 ;  /* 0x000000ff04047207 */ /* 0x000fe40000000000 */
[----:B------:R-:W-:-:S03]  /*f4d0*/  LOP3.LUT R7, R0, R5, RZ, 0x3c, !PT ;  /* 0x0000000500077212 */ /* 0x000fc600078e3cff */
[----:B------:R-:W-:Y:S01]  /*f4e0*/  IMAD R0, R4, 0x8, R3 ;  /* 0x0000000804007824 */ /* 0x000fe200078e0203 */
[----:B------:R-:W-:-:S07]  /*f4f0*/  SHF.L.U32 R5, R7, 0x1f, RZ ;  /* 0x0000001f07057819 */ /* 0x000fce00000006ff */
.L_x_94:
        /* <DEDUP_REMOVED lines=11> */
.L_x_95:
        /* <DEDUP_REMOVED lines=11> */
.L_x_96:
        /* <DEDUP_REMOVED lines=11> */
.L_x_97:
        /* <DEDUP_REMOVED lines=11> */
.L_x_98:
        /* <DEDUP_REMOVED lines=11> */
.L_x_99:
        /* <DEDUP_REMOVED lines=11> */
.L_x_100:
        /* <DEDUP_REMOVED lines=11> */
.L_x_101:
        /* <DEDUP_REMOVED lines=11> */
.L_x_102:
        /* <DEDUP_REMOVED lines=11> */
.L_x_103:
        /* <DEDUP_REMOVED lines=11> */
.L_x_104:
        /* <DEDUP_REMOVED lines=11> */
.L_x_105:
        /* <DEDUP_REMOVED lines=11> */
.L_x_106:
        /* <DEDUP_REMOVED lines=11> */
.L_x_107:
        /* <DEDUP_REMOVED lines=11> */
.L_x_108:
        /* <DEDUP_REMOVED lines=11> */
.L_x_109:
        /* <DEDUP_REMOVED lines=11> */
.L_x_110:
        /* <DEDUP_REMOVED lines=11> */
.L_x_111:
        /* <DEDUP_REMOVED lines=11> */
.L_x_112:
        /* <DEDUP_REMOVED lines=11> */
.L_x_113:
        /* <DEDUP_REMOVED lines=11> */
.L_x_114:
[----:B0-----:R0:W1:Y:S02]  /*102c0*/  SYNCS.PHASECHK.TRANS64.TRYWAIT P0, [R4+URZ], R3 ;  /* 0x00000003040075a7 */ /* 0x001064000800017f */
[----:B-1----:R-:W-:Y:S05]  /*102d0*/  @!P0 NANOSLEEP.SYNCS 0x989680 ;  /* 0x009896800000895d */ /* 0x002fea0003900000 */
[----:B------:R-:W1:Y:S02]  /*102e0*/  @!P0 SYNCS.PHASECHK.TRANS64 P0, [R4+URZ], R3 ;  /* 0x00000003040085a7 */ /* 0x000e64000800007f */
[----:B-1----:R-:W-:Y:S05]  /*102f0*/  @P0 EXIT ;  /* 0x000000000000094d */ /* 0x002fea0003800000 */
[----:B------:R-:W-:Y:S05]  /*10300*/  BRA `(.L_x_114) ;  /* 0xfffffffc00ec7947 */ /* 0x000fea000383ffff */
.L_x_115:
[----:B------:R-:W-:-:S00]  /*10310*/  BRA `(.L_x_115) ;  /* 0xfffffffc00fc7947 */ /* 0x000fc0000383ffff */
[----:B------:R-:W-:-:S00]  /*10320*/  NOP ;  /* 0x0000000000007918 */ /* 0x000fc00000000000 */
        /* <DEDUP_REMOVED lines=13> */
.L_x_116:


//--------------------- .nv.shared._ZN7cutlass13device_kernelINS_4conv6kernel13ConvUniversalINS1_16ConvProblemShapeILNS1_8OperatorE0ELi3EEENS1_10collective14CollectiveConvINS1_46MainloopSm90TmaGmmaWarpSpecializedImplicitGemmILS5_0ELi22ELi3EN4cute5tupleIJNSA_1CILi1EEESD_SD_EEENS1_36KernelImplicitTmaWarpSpecializedSm90ELi1EEENSB_IJNSC_ILi256EEENSC_ILi64EEENSB_IJNSC_ILi32EEEEEEEEENS_12float_e4m3_tESM_NSA_8TiledMMAINSA_8MMA_AtomIJNSA_4SM904GMMA30MMA_64x64x32_F32E4M3E4M3_SS_TNILNSQ_7ScaleInE1ELSS_1EEEEEENSA_6LayoutISE_NSB_IJNSC_ILi0EEESW_SW_EEEEENSB_IJNSA_10UnderscoreESZ_SZ_EEEEENS7_6detail26Sm90ImplicitGemmTileTraitsINSA_20SM90_TMA_LOAD_IM2COLENSA_14ComposedLayoutINSA_7SwizzleILi1ELi4ELi3EEENSA_18smem_ptr_flag_bitsILi8EEENSV_INSB_IJNSB_IJNSC_ILi8EEESJ_EEENSB_IJSJ_SD_EEENSB_IJSD_NSC_ILi22EEEEEEEEENSB_IJNSB_IJSJ_SH_EEENSB_IJSD_SW_EEENSB_IJSW_NSC_ILi8192EEEEEEEEEEEEEvEENS13_INSA_13SM90_TMA_LOADENS15_IS17_S19_NSV_INSB_IJNSB_IJS1A_S1A_EEES1C_S1E_EEENSB_IJS1G_S1H_NSB_IJSW_NSC_ILi2048EEEEEEEEEEEEEvEEEENS_8epilogue10collective6detail29Sm90TmaWarpSpecializedAdapterINS1Z_15DefaultEpilogueISM_NSB_IJNSB_IJllllEEESD_SW_EEES24_NS1Y_6thread17LinearCombinationISM_Li1EffLNS25_9ScaleType4KindE0ELNS_15FloatRoundStyleE2ESM_EENS_4gemm15EpilogueDefaultEEEEEvvEEEEvNT_6ParamsE --------------------------
	.section	.nv.shared._ZN7cutlass13device_kernelINS_4conv6kernel13ConvUniversalINS1_16ConvProblemShapeILNS1_8OperatorE0ELi3EEENS1_10collective14CollectiveConvINS1_46MainloopSm90TmaGmmaWarpSpecializedImplicitGemmILS5_0ELi22ELi3EN4cute5tupleIJNSA_1CILi1EEESD_SD_EEENS1_36KernelImplicitTmaWarpSpecializedSm90ELi1EEENSB_IJNSC_ILi256EEENSC_ILi64EEENSB_IJNSC_ILi32EEEEEEEEENS_12float_e4m3_tESM_NSA_8TiledMMAINSA_8MMA_AtomIJNSA_4SM904GMMA30MMA_64x64x32_F32E4M3E4M3_SS_TNILNSQ_7ScaleInE1ELSS_1EEEEEENSA_6LayoutISE_NSB_IJNSC_ILi0EEESW_SW_EEEEENSB_IJNSA_10UnderscoreESZ_SZ_EEEEENS7_6detail26Sm90ImplicitGemmTileTraitsINSA_20SM90_TMA_LOAD_IM2COLENSA_14ComposedLayoutINSA_7SwizzleILi1ELi4ELi3EEENSA_18smem_ptr_flag_bitsILi8EEENSV_INSB_IJNSB_IJNSC_ILi8EEESJ_EEENSB_IJSJ_SD_EEENSB_IJSD_NSC_ILi22EEEEEEEEENSB_IJNSB_IJSJ_SH_EEENSB_IJSD_SW_EEENSB_IJSW_NSC_ILi8192EEEEEEEEEEEEEvEENS13_INSA_13SM90_TMA_LOADENS15_IS17_S19_NSV_INSB_IJNSB_IJS1A_S1A_EEES1C_S1E_EEENSB_IJS1G_S1H_NSB_IJSW_NSC_ILi2048EEEEEEEEEEEEEvEEEENS_8epilogue10collective6detail29Sm90TmaWarpSpecializedAdapterINS1Z_15DefaultEpilogueISM_NSB_IJNSB_IJllllEEESD_SW_EEES24_NS1Y_6thread17LinearCombinationISM_Li1EffLNS25_9ScaleType4KindE0ELNS_15FloatRoundStyleE2ESM_EENS_4gemm15EpilogueDefaultEEEEEvvEEEEvNT_6ParamsE,"aw",@nobits
	.sectionflags	@""
	.align	16
	.zero		1024


//--------------------- .nv.shared.reserved.0     --------------------------
	.section	.nv.shared.reserved.0,"aw",@nobits
	.weak		__nv_reservedSMEM_offset_0_alias
	.size		__nv_reservedSMEM_offset_0_alias, 0, 0
	.other		__nv_reservedSMEM_offset_0_alias,@"STO_CUDA_RESERVED_SHARED STV_DEFAULT"
__nv_reservedSMEM_offset_0_alias:
	.zero		0


//--------------------- .nv.global                --------------------------
	.section	.nv.global,"aw",@nobits
.nv.global:
	.type		_ZN39_INTERNAL_346a86a7_4_k_cu_56f0b396_26744cute1_E,@object
	.size		_ZN39_INTERNAL_346a86a7_4_k_cu_56f0b396_26744cute1_E,(_ZN39_INTERNAL_346a86a7_4_k_cu_56f0b396_26744cuda3std3__45__cpo6cbeginE - _ZN39_INTERNAL_346a86a7_4_k_cu_56f0b396_26744cute1_E)
_ZN39_INTERNAL_346a86a7_4_k_cu_56f0b396_26744cute1_E:
	.zero		1
	.type		_ZN39_INTERNAL_346a86a7_4_k_cu_56f0b396_26744cuda3std3__45__cpo6cbeginE,@object
	.size		_ZN39_INTERNAL_346a86a7_4_k_cu_56f0b396_26744cuda3std3__45__cpo6cbeginE,(_ZN39_INTERNAL_346a86a7_4_k_cu_56f0b396_26744cuda3std3__48in_placeE - _ZN39_INTERNAL_346a86a7_4_k_cu_56f0b396_26744cuda3std3__45__cpo6cbeginE)
_ZN39_INTERNAL_346a86a7_4_k_cu_56f0b396_26744cuda3std3__45__cpo6cbeginE:
	.zero		1
	.type		_ZN39_INTERNAL_346a86a7_4_k_cu_56f0b396_26744cuda3std3__48in_placeE,@object
	.size		_ZN39_INTERNAL_346a86a7_4_k_cu_56f0b396_26744cuda3std3__48in_placeE,(_ZN39_INTERNAL_346a86a7_4_k_cu_56f0b396_26744cuda3std6ranges3__45__cpo9iter_moveE - _ZN39_INTERNAL_346a86a7_4_k_cu_56f0b396_26744cuda3std3__48in_placeE)
_ZN39_INTERNAL_346a86a7_4_k_cu_56f0b396_26744cuda3std3__48in_placeE:
	.zero		1
	.type		_ZN39_INTERNAL_346a86a7_4_k_cu_56f0b396_26744cuda3std6ranges3__45__cpo9iter_moveE,@object
	.size		_ZN39_INTERNAL_346a86a7_4_k_cu_56f0b396_26744cuda3std6ranges3__45__cpo9iter_moveE,(_ZN39_INTERNAL_346a86a7_4_k_cu_56f0b396_26744cuda3std3__45__cpo5beginE - _ZN39_INTERNAL_346a86a7_4_k_cu_56f0b396_26744cuda3std6ranges3__45__cpo9iter_moveE)
_ZN39_INTERNAL_346a86a7_4_k_cu_56f0b396_26744cuda3std6ranges3__45__cpo9iter_moveE:
	.zero		1
	.type		_ZN39_INTERNAL_346a86a7_4_k_cu_56f0b396_26744cuda3std3__45__cpo5beginE,@object
	.size		_ZN39_INTERNAL_346a86a7_4_k_cu_56f0b396_26744cuda3std3__45__cpo5beginE,(_ZN39_INTERNAL_346a86a7_4_k_cu_56f0b396_26744cuda3std3__441_GLOBAL__N__346a86a7_4_k_cu_56f0b396_26746ignoreE - _ZN39_INTERNAL_346a86a7_4_k_cu_56f0b396_26744cuda3std3__45__cpo5beginE)
_ZN39_INTERNAL_346a86a7_4_k_cu_56f0b396_26744cuda3std3__45__cpo5beginE:
	.zero		1
	.type		_ZN39_INTERNAL_346a86a7_4_k_cu_56f0b396_26744cuda3std3__441_GLOBAL__N__346a86a7_4_k_cu_56f0b396_26746ignoreE,@object
	.size		_ZN39_INTERNAL_346a86a7_4_k_cu_56f0b396_26744cuda3std3__441_GLOBAL__N__346a86a7_4_k_cu_56f0b396_26746ignoreE,(_ZN39_INTERNAL_346a86a7_4_k_cu_56f0b396_26744cute7productE - _ZN39_INTERNAL_346a86a7_4_k_cu_56f0b396_26744cuda3std3__441_GLOBAL__N__346a86a7_4_k_cu_56f0b396_26746ignoreE)
_ZN39_INTERNAL_346a86a7_4_k_cu_56f0b396_26744cuda3std3__441_GLOBAL__N__346a86a7_4_k_cu_56f0b396_26746ignoreE:
	.zero		1
	.type		_ZN39_INTERNAL_346a86a7_4_k_cu_56f0b396_26744cute7productE,@object
	.size		_ZN39_INTERNAL_346a86a7_4_k_cu_56f0b396_26744cute7productE,(_ZN39_INTERNAL_346a86a7_4_k_cu_56f0b396_26744cuda3std3__45__cpo3endE - _ZN39_INTERNAL_346a86a7_4_k_cu_56f0b396_26744cute7productE)
_ZN39_INTERNAL_346a86a7_4_k_cu_56f0b396_26744cute7productE:
	.zero		1
	.type		_ZN39_INTERNAL_346a86a7_4_k_cu_56f0b396_26744cuda3std3__45__cpo3endE,@object
	.size		_ZN39_INTERNAL_346a86a7_4_k_cu_56f0b396_26744cuda3std3__45__cpo3endE,(_ZN39_INTERNAL_346a86a7_4_k_cu_56f0b396_26744cuda3std3__419piecewise_constructE - _ZN39_INTERNAL_346a86a7_4_k_cu_56f0b396_26744cuda3std3__45__cpo3endE)
_ZN39_INTERNAL_346a86a7_4_k_cu_56f0b396_26744cuda3std3__45__cpo3endE:
	.zero		1
	.type		_ZN39_INTERNAL_346a86a7_4_k_cu_56f0b396_26744cuda3std3__419piecewise_constructE,@object
	.size		_ZN39_INTERNAL_346a86a7_4_k_cu_56f0b396_26744cuda3std3__419piecewise_constructE,(_ZN39_INTERNAL_346a86a7_4_k_cu_56f0b396_26744cuda3std3__45__cpo4cendE - _ZN39_INTERNAL_346a86a7_4_k_cu_56f0b396_26744cuda3std3__419piecewise_constructE)
_ZN39_INTERNAL_346a86a7_4_k_cu_56f0b396_26744cuda3std3__419piecewise_constructE:
	.zero		1
	.type		_ZN39_INTERNAL_346a86a7_4_k_cu_56f0b396_26744cuda3std3__45__cpo4cendE,@object
	.size		_ZN39_INTERNAL_346a86a7_4_k_cu_56f0b396_26744cuda3std3__45__cpo4cendE,(_ZN39_INTERNAL_346a86a7_4_k_cu_56f0b396_26744cuda3std6ranges3__45__cpo4swapE - _ZN39_INTERNAL_346a86a7_4_k_cu_56f0b396_26744cuda3std3__45__cpo4cendE)
_ZN39_INTERNAL_346a86a7_4_k_cu_56f0b396_26744cuda3std3__45__cpo4cendE:
	.zero		1
	.type		_ZN39_INTERNAL_346a86a7_4_k_cu_56f0b396_26744cuda3std6ranges3__45__cpo4swapE,@object
	.size		_ZN39_INTERNAL_346a86a7_4_k_cu_56f0b396_26744cuda3std6ranges3__45__cpo4swapE,(.L_7 - _ZN39_INTERNAL_346a86a7_4_k_cu_56f0b396_26744cuda3std6ranges3__45__cpo4swapE)
_ZN39_INTERNAL_346a86a7_4_k_cu_56f0b396_26744cuda3std6ranges3__45__cpo4swapE:
	.zero		1
.L_7:


//--------------------- .nv.constant0._ZN7cutlass13device_kernelINS_4conv6kernel13ConvUniversalINS1_16ConvProblemShapeILNS1_8OperatorE0ELi3EEENS1_10collective14CollectiveConvINS1_46MainloopSm90TmaGmmaWarpSpecializedImplicitGemmILS5_0ELi22ELi3EN4cute5tupleIJNSA_1CILi1EEESD_SD_EEENS1_36KernelImplicitTmaWarpSpecializedSm90ELi1EEENSB_IJNSC_ILi256EEENSC_ILi64EEENSB_IJNSC_ILi32EEEEEEEEENS_12float_e4m3_tESM_NSA_8TiledMMAINSA_8MMA_AtomIJNSA_4SM904GMMA30MMA_64x64x32_F32E4M3E4M3_SS_TNILNSQ_7ScaleInE1ELSS_1EEEEEENSA_6LayoutISE_NSB_IJNSC_ILi0EEESW_SW_EEEEENSB_IJNSA_10UnderscoreESZ_SZ_EEEEENS7_6detail26Sm90ImplicitGemmTileTraitsINSA_20SM90_TMA_LOAD_IM2COLENSA_14ComposedLayoutINSA_7SwizzleILi1ELi4ELi3EEENSA_18smem_ptr_flag_bitsILi8EEENSV_INSB_IJNSB_IJNSC_ILi8EEESJ_EEENSB_IJSJ_SD_EEENSB_IJSD_NSC_ILi22EEEEEEEEENSB_IJNSB_IJSJ_SH_EEENSB_IJSD_SW_EEENSB_IJSW_NSC_ILi8192EEEEEEEEEEEEEvEENS13_INSA_13SM90_TMA_LOADENS15_IS17_S19_NSV_INSB_IJNSB_IJS1A_S1A_EEES1C_S1E_EEENSB_IJS1G_S1H_NSB_IJSW_NSC_ILi2048EEEEEEEEEEEEEvEEEENS_8epilogue10collective6detail29Sm90TmaWarpSpecializedAdapterINS1Z_15DefaultEpilogueISM_NSB_IJNSB_IJllllEEESD_SW_EEES24_NS1Y_6thread17LinearCombinationISM_Li1EffLNS25_9ScaleType4KindE0ELNS_15FloatRoundStyleE2ESM_EENS_4gemm15EpilogueDefaultEEEEEvvEEEEvNT_6ParamsE --------------------------
	.section	.nv.constant0._ZN7cutlass13device_kernelINS_4conv6kernel13ConvUniversalINS1_16ConvProblemShapeILNS1_8OperatorE0ELi3EEENS1_10collective14CollectiveConvINS1_46MainloopSm90TmaGmmaWarpSpecializedImplicitGemmILS5_0ELi22ELi3EN4cute5tupleIJNSA_1CILi1EEESD_SD_EEENS1_36KernelImplicitTmaWarpSpecializedSm90ELi1EEENSB_IJNSC_ILi256EEENSC_ILi64EEENSB_IJNSC_ILi32EEEEEEEEENS_12float_e4m3_tESM_NSA_8TiledMMAINSA_8MMA_AtomIJNSA_4SM904GMMA30MMA_64x64x32_F32E4M3E4M3_SS_TNILNSQ_7ScaleInE1ELSS_1EEEEEENSA_6LayoutISE_NSB_IJNSC_ILi0EEESW_SW_EEEEENSB_IJNSA_10UnderscoreESZ_SZ_EEEEENS7_6detail26Sm90ImplicitGemmTileTraitsINSA_20SM90_TMA_LOAD_IM2COLENSA_14ComposedLayoutINSA_7SwizzleILi1ELi4ELi3EEENSA_18smem_ptr_flag_bitsILi8EEENSV_INSB_IJNSB_IJNSC_ILi8EEESJ_EEENSB_IJSJ_SD_EEENSB_IJSD_NSC_ILi22EEEEEEEEENSB_IJNSB_IJSJ_SH_EEENSB_IJSD_SW_EEENSB_IJSW_NSC_ILi8192EEEEEEEEEEEEEvEENS13_INSA_13SM90_TMA_LOADENS15_IS17_S19_NSV_INSB_IJNSB_IJS1A_S1A_EEES1C_S1E_EEENSB_IJS1G_S1H_NSB_IJSW_NSC_ILi2048EEEEEEEEEEEEEvEEEENS_8epilogue10collective6detail29Sm90TmaWarpSpecializedAdapterINS1Z_15DefaultEpilogueISM_NSB_IJNSB_IJllllEEESD_SW_EEES24_NS1Y_6thread17LinearCombinationISM_Li1EffLNS25_9ScaleType4KindE0ELNS_15FloatRoundStyleE2ESM_EENS_4gemm15EpilogueDefaultEEEEEvvEEEEvNT_6ParamsE,"a",@progbits
	.sectionflags	@""
	.align	4
.nv.constant0._ZN7cutlass13device_kernelINS_4conv6kernel13ConvUniversalINS1_16ConvProblemShapeILNS1_8OperatorE0ELi3EEENS1_10collective14CollectiveConvINS1_46MainloopSm90TmaGmmaWarpSpecializedImplicitGemmILS5_0ELi22ELi3EN4cute5tupleIJNSA_1CILi1EEESD_SD_EEENS1_36KernelImplicitTmaWarpSpecializedSm90ELi1EEENSB_IJNSC_ILi256EEENSC_ILi64EEENSB_IJNSC_ILi32EEEEEEEEENS_12float_e4m3_tESM_NSA_8TiledMMAINSA_8MMA_AtomIJNSA_4SM904GMMA30MMA_64x64x32_F32E4M3E4M3_SS_TNILNSQ_7ScaleInE1ELSS_1EEEEEENSA_6LayoutISE_NSB_IJNSC_ILi0EEESW_SW_EEEEENSB_IJNSA_10UnderscoreESZ_SZ_EEEEENS7_6detail26Sm90ImplicitGemmTileTraitsINSA_20SM90_TMA_LOAD_IM2COLENSA_14ComposedLayoutINSA_7SwizzleILi1ELi4ELi3EEENSA_18smem_ptr_flag_bitsILi8EEENSV_INSB_IJNSB_IJNSC_ILi8EEESJ_EEENSB_IJSJ_SD_EEENSB_IJSD_NSC_ILi22EEEEEEEEENSB_IJNSB_IJSJ_SH_EEENSB_IJSD_SW_EEENSB_IJSW_NSC_ILi8192EEEEEEEEEEEEEvEENS13_INSA_13SM90_TMA_LOADENS15_IS17_S19_NSV_INSB_IJNSB_IJS1A_S1A_EEES1C_S1E_EEENSB_IJS1G_S1H_NSB_IJSW_NSC_ILi2048EEEEEEEEEEEEEvEEEENS_8epilogue10collective6detail29Sm90TmaWarpSpecializedAdapterINS1Z_15DefaultEpilogueISM_NSB_IJNSB_IJllllEEESD_SW_EEES24_NS1Y_6thread17LinearCombinationISM_Li1EffLNS25_9ScaleType4KindE0ELNS_15FloatRoundStyleE2ESM_EENS_4gemm15EpilogueDefaultEEEEEvvEEEEvNT_6ParamsE:
	.zero		1664


//--------------------- SYMBOLS --------------------------

	.type		.nv.reservedSmem.offset0,@object
	.size		.nv.reservedSmem.offset0,0x4
